// auto-generated by cutlass_sweep.gemm — config: {"arch": "sm_100", "cluster_m": 1, "cluster_n": 1, "dtype": "fp16", "dtype_b": "fp16", "layout": "nt", "stages": 0, "tile_k": 128, "tile_m": 128, "tile_n": 128}
#include "cutlass/cutlass.h"
#include "cutlass/gemm/collective/collective_builder.hpp"
#include "cutlass/gemm/device/gemm_universal_adapter.h"
#include "cutlass/gemm/kernel/gemm_universal.hpp"
#include "cutlass/epilogue/collective/collective_builder.hpp"

using ElemA = cutlass::half_t;
using ElemB = cutlass::half_t;
using ElemCD = cutlass::half_t;
using Acc  = float;
using TileShape    = cute::Shape<cute::_128, cute::_128, cute::_128>;
using ClusterShape = cute::Shape<cute::_1, cute::_1, cute::_1>;

using CollectiveEpilogue = typename cutlass::epilogue::collective::CollectiveBuilder<
    cutlass::arch::Sm100, cutlass::arch::OpClassTensorOp,
    TileShape, ClusterShape,
    cutlass::epilogue::collective::EpilogueTileAuto,
    Acc, Acc,
    ElemCD, cutlass::layout::RowMajor, 128 / cutlass::sizeof_bits<ElemCD>::value,
    ElemCD, cutlass::layout::RowMajor, 128 / cutlass::sizeof_bits<ElemCD>::value,
    cutlass::epilogue::collective::EpilogueScheduleAuto
  >::CollectiveOp;

using CollectiveMainloop = typename cutlass::gemm::collective::CollectiveBuilder<
    cutlass::arch::Sm100, cutlass::arch::OpClassTensorOp,
    ElemA, cutlass::layout::RowMajor, 128 / cutlass::sizeof_bits<ElemA>::value,
    ElemB, cutlass::layout::ColumnMajor, 128 / cutlass::sizeof_bits<ElemB>::value,
    Acc,
    TileShape, ClusterShape,
    cutlass::gemm::collective::StageCountAutoCarveout<static_cast<int>(sizeof(typename CollectiveEpilogue::SharedStorage))>,
    cutlass::gemm::collective::KernelScheduleAuto
  >::CollectiveOp;

using GemmKernel = cutlass::gemm::kernel::GemmUniversal<
    cute::Shape<int,int,int,int>,
    CollectiveMainloop,
    CollectiveEpilogue
>;
using Gemm = cutlass::gemm::device::GemmUniversalAdapter<GemmKernel>;

// Force the device kernel symbol into the cubin without needing a host main.
auto* _anchor = &cutlass::device_kernel<GemmKernel>;


// ===== COMPILED SASS (sm_100a) =====

	.target	sm_100a

	.elftype	@"ET_EXEC"


//--------------------- .note.nv.tkinfo           --------------------------
	.section	.note.nv.tkinfo,"",@"SHT_NOTE"
	.sectionflags	@"SHF_NOTE_NV_TKINFO"
	.tkinfo
        /*0018*/ 	.word	0x00000002
        /*0030*/ 	.string	""
        /*0030*/ 	.string	"ptxas"
        /*0030*/ 	.string	"Cuda compilation tools, release 13.0, V13.0.88"
        /*0030*/ 	.string	"Build cuda_13.0.r13.0/compiler.36424714_0"
        /*0030*/ 	.string	"-arch sm_100a -m 64 "



//--------------------- .note.nv.cuinfo           --------------------------
	.section	.note.nv.cuinfo,"",@"SHT_NOTE"
	.sectionflags	@"SHF_NOTE_NV_CUINFO"
        /*0018*/ 	.short	0x0002
        /*001a*/ 	.short	0x0064
        /*001c*/ 	.short	0x0082
	.zero		2


//--------------------- .nv.info                  --------------------------
	.section	.nv.info,"",@"SHT_CUDA_INFO"
	.align	4


	//----- nvinfo : EIATTR_REGCOUNT
	.align		4
        /*0000*/ 	.byte	0x04, 0x2f
        /*0002*/ 	.short	(.L_19 - .L_18)
	.align		4
.L_18:
        /*0004*/ 	.word	index@(_ZN7cutlass13device_kernelINS_4gemm6kernel13GemmUniversalIN4cute5tupleIJiiiiEEENS1_10collective13CollectiveMmaINS1_35MainloopSm100TmaUmmaWarpSpecializedILi3ELi2ELi4ENS5_IJNS4_1CILi1EEESB_SB_EEEEENS5_IJNSA_ILi128EEESE_SE_EEENS_6half_tENS5_IJlSB_lEEESG_SH_NS4_8TiledMMAINS4_8MMA_AtomIJNS4_20SM100_MMA_F16BF16_SSISG_SG_fLi128ELi128ELNS4_4UMMA5MajorE0ELSM_0ELNSL_7ScaleInE0ELSN_0EEEEEENS4_6LayoutISC_NS5_IJNSA_ILi0EEESR_SR_EEEEENS5_IJNS4_10UnderscoreESU_SU_EEEEENS4_13SM90_TMA_LOADENS4_14ComposedLayoutINS4_7SwizzleILi3ELi4ELi3EEENS4_18smem_ptr_flag_bitsILi16EEENSQ_INS5_IJNSA_ILi8EEENSA_ILi64EEEEEENS5_IJS14_SB_EEEEEEEvNS4_8identityESX_S18_vS19_EENS_8epilogue10collective18CollectiveEpilogueINS1B_23Sm100TmaWarpSpecializedILi4ELi2ELi32ELb1ELb0EEEJSF_NS5_IJNSQ_ISE_SB_EENSQ_INSA_ILi32EEESB_EEEEESG_SH_SG_SH_NS1B_6fusion15FusionCallbacksIS1F_NS1K_17LinearCombinationISG_fSG_fLNS_15FloatRoundStyleE2EEESF_S1J_JEEENS4_5SM1004TMEM4LOAD26SM100_TMEM_LOAD_32dp32b32xESX_NSY_INSZ_ILi2ELi4ELi3EEES12_NSQ_INS5_IJS13_S1H_EEENS5_IJS1H_SB_EEEEEEENS4_39AutoVectorizingCopyWithAssumedAlignmentILi128EEENS4_14SM90_TMA_STOREES1Y_S20_S20_EEEvvEEEEvNT_6ParamsE)
        /*0008*/ 	.word	0x0000006e


	//----- nvinfo : EIATTR_FRAME_SIZE
	.align		4
.L_19:
        /*000c*/ 	.byte	0x04, 0x11
        /*000e*/ 	.short	(.L_21 - .L_20)
	.align		4
.L_20:
        /*0010*/ 	.word	index@($__internal_2_$__cuda_sm10x_tcgen05_guardrail_trap_unallocated_columns_being_dealloced)
        /*0014*/ 	.word	0x00000000


	//----- nvinfo : EIATTR_FRAME_SIZE
	.align		4
.L_21:
        /*0018*/ 	.byte	0x04, 0x11
        /*001a*/ 	.short	(.L_23 - .L_22)
	.align		4
.L_22:
        /*001c*/ 	.word	index@($__internal_1_$__cuda_sm10x_tcgen05_guardrail_trap_phase_invalid_during_alloc)
        /*0020*/ 	.word	0x00000000


	//----- nvinfo : EIATTR_FRAME_SIZE
	.align		4
.L_23:
        /*0024*/ 	.byte	0x04, 0x11
        /*0026*/ 	.short	(.L_25 - .L_24)
	.align		4
.L_24:
        /*0028*/ 	.word	index@($__internal_0_$__cuda_sm10x_tcgen05_guardrail_trap_col_being_dealloced_not_returned_by_alloc)
        /*002c*/ 	.word	0x00000000


	//----- nvinfo : EIATTR_FRAME_SIZE
	.align		4
.L_25:
        /*0030*/ 	.byte	0x04, 0x11
        /*0032*/ 	.short	(.L_27 - .L_26)
	.align		4
.L_26:
        /*0034*/ 	.word	index@(_ZN7cutlass13device_kernelINS_4gemm6kernel13GemmUniversalIN4cute5tupleIJiiiiEEENS1_10collective13CollectiveMmaINS1_35MainloopSm100TmaUmmaWarpSpecializedILi3ELi2ELi4ENS5_IJNS4_1CILi1EEESB_SB_EEEEENS5_IJNSA_ILi128EEESE_SE_EEENS_6half_tENS5_IJlSB_lEEESG_SH_NS4_8TiledMMAINS4_8MMA_AtomIJNS4_20SM100_MMA_F16BF16_SSISG_SG_fLi128ELi128ELNS4_4UMMA5MajorE0ELSM_0ELNSL_7ScaleInE0ELSN_0EEEEEENS4_6LayoutISC_NS5_IJNSA_ILi0EEESR_SR_EEEEENS5_IJNS4_10UnderscoreESU_SU_EEEEENS4_13SM90_TMA_LOADENS4_14ComposedLayoutINS4_7SwizzleILi3ELi4ELi3EEENS4_18smem_ptr_flag_bitsILi16EEENSQ_INS5_IJNSA_ILi8EEENSA_ILi64EEEEEENS5_IJS14_SB_EEEEEEEvNS4_8identityESX_S18_vS19_EENS_8epilogue10collective18CollectiveEpilogueINS1B_23Sm100TmaWarpSpecializedILi4ELi2ELi32ELb1ELb0EEEJSF_NS5_IJNSQ_ISE_SB_EENSQ_INSA_ILi32EEESB_EEEEESG_SH_SG_SH_NS1B_6fusion15FusionCallbacksIS1F_NS1K_17LinearCombinationISG_fSG_fLNS_15FloatRoundStyleE2EEESF_S1J_JEEENS4_5SM1004TMEM4LOAD26SM100_TMEM_LOAD_32dp32b32xESX_NSY_INSZ_ILi2ELi4ELi3EEES12_NSQ_INS5_IJS13_S1H_EEENS5_IJS1H_SB_EEEEEEENS4_39AutoVectorizingCopyWithAssumedAlignmentILi128EEENS4_14SM90_TMA_STOREES1Y_S20_S20_EEEvvEEEEvNT_6ParamsE)
        /*0038*/ 	.word	0x00000000


	//----- nvinfo : EIATTR_MIN_STACK_SIZE
	.align		4
.L_27:
        /*003c*/ 	.byte	0x04, 0x12
        /*003e*/ 	.short	(.L_29 - .L_28)
	.align		4
.L_28:
        /*0040*/ 	.word	index@(_ZN7cutlass13device_kernelINS_4gemm6kernel13GemmUniversalIN4cute5tupleIJiiiiEEENS1_10collective13CollectiveMmaINS1_35MainloopSm100TmaUmmaWarpSpecializedILi3ELi2ELi4ENS5_IJNS4_1CILi1EEESB_SB_EEEEENS5_IJNSA_ILi128EEESE_SE_EEENS_6half_tENS5_IJlSB_lEEESG_SH_NS4_8TiledMMAINS4_8MMA_AtomIJNS4_20SM100_MMA_F16BF16_SSISG_SG_fLi128ELi128ELNS4_4UMMA5MajorE0ELSM_0ELNSL_7ScaleInE0ELSN_0EEEEEENS4_6LayoutISC_NS5_IJNSA_ILi0EEESR_SR_EEEEENS5_IJNS4_10UnderscoreESU_SU_EEEEENS4_13SM90_TMA_LOADENS4_14ComposedLayoutINS4_7SwizzleILi3ELi4ELi3EEENS4_18smem_ptr_flag_bitsILi16EEENSQ_INS5_IJNSA_ILi8EEENSA_ILi64EEEEEENS5_IJS14_SB_EEEEEEEvNS4_8identityESX_S18_vS19_EENS_8epilogue10collective18CollectiveEpilogueINS1B_23Sm100TmaWarpSpecializedILi4ELi2ELi32ELb1ELb0EEEJSF_NS5_IJNSQ_ISE_SB_EENSQ_INSA_ILi32EEESB_EEEEESG_SH_SG_SH_NS1B_6fusion15FusionCallbacksIS1F_NS1K_17LinearCombinationISG_fSG_fLNS_15FloatRoundStyleE2EEESF_S1J_JEEENS4_5SM1004TMEM4LOAD26SM100_TMEM_LOAD_32dp32b32xESX_NSY_INSZ_ILi2ELi4ELi3EEES12_NSQ_INS5_IJS13_S1H_EEENS5_IJS1H_SB_EEEEEEENS4_39AutoVectorizingCopyWithAssumedAlignmentILi128EEENS4_14SM90_TMA_STOREES1Y_S20_S20_EEEvvEEEEvNT_6ParamsE)
        /*0044*/ 	.word	0x00000000
.L_29:


//--------------------- .nv.compat                --------------------------
	.section	.nv.compat,"",@"SHT_CUDA_COMPAT_INFO"
	.align	4
        /*0000*/ 	.byte	0x02, 0x09, 0x01, 0x00, 0x02, 0x02, 0x02, 0x00, 0x02, 0x05, 0x05, 0x00, 0x03, 0x07, 0x01, 0x01
        /*0010*/ 	.byte	0x02, 0x03, 0x01, 0x00, 0x02, 0x06, 0x01, 0x00, 0x04, 0x0b, 0x08, 0x00, 0x09, 0x00, 0x00, 0x00
        /*0020*/ 	.byte	0x00, 0x00, 0x00, 0x00


//--------------------- .nv.info._ZN7cutlass13device_kernelINS_4gemm6kernel13GemmUniversalIN4cute5tupleIJiiiiEEENS1_10collective13CollectiveMmaINS1_35MainloopSm100TmaUmmaWarpSpecializedILi3ELi2ELi4ENS5_IJNS4_1CILi1EEESB_SB_EEEEENS5_IJNSA_ILi128EEESE_SE_EEENS_6half_tENS5_IJlSB_lEEESG_SH_NS4_8TiledMMAINS4_8MMA_AtomIJNS4_20SM100_MMA_F16BF16_SSISG_SG_fLi128ELi128ELNS4_4UMMA5MajorE0ELSM_0ELNSL_7ScaleInE0ELSN_0EEEEEENS4_6LayoutISC_NS5_IJNSA_ILi0EEESR_SR_EEEEENS5_IJNS4_10UnderscoreESU_SU_EEEEENS4_13SM90_TMA_LOADENS4_14ComposedLayoutINS4_7SwizzleILi3ELi4ELi3EEENS4_18smem_ptr_flag_bitsILi16EEENSQ_INS5_IJNSA_ILi8EEENSA_ILi64EEEEEENS5_IJS14_SB_EEEEEEEvNS4_8identityESX_S18_vS19_EENS_8epilogue10collective18CollectiveEpilogueINS1B_23Sm100TmaWarpSpecializedILi4ELi2ELi32ELb1ELb0EEEJSF_NS5_IJNSQ_ISE_SB_EENSQ_INSA_ILi32EEESB_EEEEESG_SH_SG_SH_NS1B_6fusion15FusionCallbacksIS1F_NS1K_17LinearCombinationISG_fSG_fLNS_15FloatRoundStyleE2EEESF_S1J_JEEENS4_5SM1004TMEM4LOAD26SM100_TMEM_LOAD_32dp32b32xESX_NSY_INSZ_ILi2ELi4ELi3EEES12_NSQ_INS5_IJS13_S1H_EEENS5_IJS1H_SB_EEEEEEENS4_39AutoVectorizingCopyWithAssumedAlignmentILi128EEENS4_14SM90_TMA_STOREES1Y_S20_S20_EEEvvEEEEvNT_6ParamsE --------------------------
	.section	.nv.info._ZN7cutlass13device_kernelINS_4gemm6kernel13GemmUniversalIN4cute5tupleIJiiiiEEENS1_10collective13CollectiveMmaINS1_35MainloopSm100TmaUmmaWarpSpecializedILi3ELi2ELi4ENS5_IJNS4_1CILi1EEESB_SB_EEEEENS5_IJNSA_ILi128EEESE_SE_EEENS_6half_tENS5_IJlSB_lEEESG_SH_NS4_8TiledMMAINS4_8MMA_AtomIJNS4_20SM100_MMA_F16BF16_SSISG_SG_fLi128ELi128ELNS4_4UMMA5MajorE0ELSM_0ELNSL_7ScaleInE0ELSN_0EEEEEENS4_6LayoutISC_NS5_IJNSA_ILi0EEESR_SR_EEEEENS5_IJNS4_10UnderscoreESU_SU_EEEEENS4_13SM90_TMA_LOADENS4_14ComposedLayoutINS4_7SwizzleILi3ELi4ELi3EEENS4_18smem_ptr_flag_bitsILi16EEENSQ_INS5_IJNSA_ILi8EEENSA_ILi64EEEEEENS5_IJS14_SB_EEEEEEEvNS4_8identityESX_S18_vS19_EENS_8epilogue10collective18CollectiveEpilogueINS1B_23Sm100TmaWarpSpecializedILi4ELi2ELi32ELb1ELb0EEEJSF_NS5_IJNSQ_ISE_SB_EENSQ_INSA_ILi32EEESB_EEEEESG_SH_SG_SH_NS1B_6fusion15FusionCallbacksIS1F_NS1K_17LinearCombinationISG_fSG_fLNS_15FloatRoundStyleE2EEESF_S1J_JEEENS4_5SM1004TMEM4LOAD26SM100_TMEM_LOAD_32dp32b32xESX_NSY_INSZ_ILi2ELi4ELi3EEES12_NSQ_INS5_IJS13_S1H_EEENS5_IJS1H_SB_EEEEEEENS4_39AutoVectorizingCopyWithAssumedAlignmentILi128EEENS4_14SM90_TMA_STOREES1Y_S20_S20_EEEvvEEEEvNT_6ParamsE,"",@"SHT_CUDA_INFO"
	.sectionflags	@""
	.align	4


	//----- nvinfo : EIATTR_CUDA_API_VERSION
	.align		4
        /*0000*/ 	.byte	0x04, 0x37
        /*0002*/ 	.short	(.L_31 - .L_30)
.L_30:
        /*0004*/ 	.word	0x00000082


	//----- nvinfo : EIATTR_KPARAM_INFO
	.align		4
.L_31:
        /*0008*/ 	.byte	0x04, 0x17
        /*000a*/ 	.short	(.L_33 - .L_32)
.L_32:
        /*000c*/ 	.word	0x00000000
        /*0010*/ 	.short	0x0000
        /*0012*/ 	.short	0x0000
        /*0014*/ 	.byte	0x00, 0xf0, 0x01, 0x20


	//----- nvinfo : EIATTR_AT_ENTRY_FRAGMENTS
	.align		4
.L_33:
        /*0018*/ 	.byte	0x04, 0x4f
        /*001a*/ 	.short	(.L_35 - .L_34)


	//   ....[0]....
.L_34:
        /*001c*/ 	.word	0x00000006


	//----- nvinfo : EIATTR_RESERVED_SMEM_USED
	.align		4
.L_35:
        /*0020*/ 	.byte	0x01, 0x41
	.zero		2


	//----- nvinfo : EIATTR_SPARSE_MMA_MASK
	.align		4
        /*0024*/ 	.byte	0x03, 0x50
        /*0026*/ 	.short	0x0000


	//----- nvinfo : EIATTR_TCGEN05_1CTA_USED
	.align		4
        /*0028*/ 	.byte	0x01, 0x51
	.zero		2


	//----- nvinfo : EIATTR_MAXREG_COUNT
	.align		4
        /*002c*/ 	.byte	0x03, 0x1b
        /*002e*/ 	.short	0x00ff


	//----- nvinfo : EIATTR_NUM_BARRIERS
	.align		4
        /*0030*/ 	.byte	0x02, 0x4c
        /*0032*/ 	.byte	0x07
	.zero		1


	//----- nvinfo : EIATTR_EXTERNS
	.align		4
        /*0034*/ 	.byte	0x04, 0x0f
        /*0036*/ 	.short	(.L_37 - .L_36)


	//   ....[0]....
	.align		4
.L_36:
        /*0038*/ 	.word	index@(__assertfail)


	//----- nvinfo : EIATTR_MERCURY_ISA_VERSION
	.align		4
.L_37:
        /*003c*/ 	.byte	0x03, 0x5f
        /*003e*/ 	.short	0x0101


	//----- nvinfo : EIATTR_INT_WARP_WIDE_INSTR_OFFSETS
	.align		4
        /*0040*/ 	.byte	0x04, 0x31
        /*0042*/ 	.short	(.L_39 - .L_38)


	//   ....[0]....
.L_38:
        /*0044*/ 	.word	0x00001f00


	//   ....[1]....
        /*0048*/ 	.word	0x00003a70


	//   ....[2]....
        /*004c*/ 	.word	0x00003aa0


	//   ....[3]....
        /*0050*/ 	.word	0x00003af0


	//   ....[4]....
        /*0054*/ 	.word	0x00004410


	//   ....[5]....
        /*0058*/ 	.word	0x00004470


	//   ....[6]....
        /*005c*/ 	.word	0x00004550


	//   ....[7]....
        /*0060*/ 	.word	0x000045c0


	//   ....[8]....
        /*0064*/ 	.word	0x000046d0


	//   ....[9]....
        /*0068*/ 	.word	0x00004760


	//   ....[10]....
        /*006c*/ 	.word	0x00004930


	//   ....[11]....
        /*0070*/ 	.word	0x00004a90


	//----- nvinfo : EIATTR_COOP_GROUP_MASK_REGIDS
	.align		4
.L_39:
        /*0074*/ 	.byte	0x04, 0x29
        /*0076*/ 	.short	(.L_41 - .L_40)


	//   ....[0]....
.L_40:
        /*0078*/ 	.word	0xffffffff


	//   ....[1]....
        /*007c*/ 	.word	0xffffffff


	//   ....[2]....
        /*0080*/ 	.word	0xffffffff


	//   ....[3]....
        /*0084*/ 	.word	0xffffffff


	//   ....[4]....
        /*0088*/ 	.word	0xffffffff


	//   ....[5]....
        /*008c*/ 	.word	0xffffffff


	//   ....[6]....
        /*0090*/ 	.word	0xffffffff


	//   ....[7]....
        /*0094*/ 	.word	0xffffffff


	//   ....[8]....
        /*0098*/ 	.word	0xffffffff


	//   ....[9]....
        /*009c*/ 	.word	0xffffffff


	//   ....[10]....
        /*00a0*/ 	.word	0xffffffff


	//   ....[11]....
        /*00a4*/ 	.word	0xffffffff


	//   ....[12]....
        /*00a8*/ 	.word	0xffffffff


	//----- nvinfo : EIATTR_COOP_GROUP_INSTR_OFFSETS
	.align		4
.L_41:
        /*00ac*/ 	.byte	0x04, 0x28
        /*00ae*/ 	.short	(.L_43 - .L_42)


	//   ....[0]....
.L_42:
        /*00b0*/ 	.word	0x00000090


	//   ....[1]....
        /*00b4*/ 	.word	0x000004d0


	//   ....[2]....
        /*00b8*/ 	.word	0x00000620


	//   ....[3]....
        /*00bc*/ 	.word	0x000007c0


	//   ....[4]....
        /*00c0*/ 	.word	0x000008c0


	//   ....[5]....
        /*00c4*/ 	.word	0x00000a30


	//   ....[6]....
        /*00c8*/ 	.word	0x00000bd0


	//   ....[7]....
        /*00cc*/ 	.word	0x00001de0


	//   ....[8]....
        /*00d0*/ 	.word	0x00002b30


	//   ....[9]....
        /*00d4*/ 	.word	0x00002d40


	//   ....[10]....
        /*00d8*/ 	.word	0x00002d70


	//   ....[11]....
        /*00dc*/ 	.word	0x00003960


	//   ....[12]....
        /*00e0*/ 	.word	0x00003b90


	//----- nvinfo : EIATTR_VRC_CTA_INIT_COUNT
	.align		4
.L_43:
        /*00e4*/ 	.byte	0x02, 0x4a
        /*00e6*/ 	.byte	0x80
	.zero		1


	//----- nvinfo : EIATTR_SYSCALL_OFFSETS
	.align		4
        /*00e8*/ 	.byte	0x04, 0x46
        /*00ea*/ 	.short	(.L_45 - .L_44)


	//   ....[0]....
.L_44:
        /*00ec*/ 	.word	0x00005510


	//   ....[1]....
        /*00f0*/ 	.word	0x00005600


	//   ....[2]....
        /*00f4*/ 	.word	0x00005d70


	//   ....[3]....
        /*00f8*/ 	.word	0x000069f0


	//   ....[4]....
        /*00fc*/ 	.word	0x00007640


	//   ....[5]....
        /*0100*/ 	.word	0x00008290


	//----- nvinfo : EIATTR_MBARRIER_INSTR_OFFSETS
	.align		4
.L_45:
        /*0104*/ 	.byte	0x04, 0x39
        /*0106*/ 	.short	(.L_47 - .L_46)


	//   ....[0]....
.L_46:
        /*0108*/ 	.word	0x000005b0
        /*010c*/ 	.word	0x000000ff
        /*0110*/ 	.word	0x00000000
        /*0114*/ 	.short	0x0100
        /*0116*/ 	.byte	0x05
	.zero		1


	//   ....[1]....
        /*0118*/ 	.word	0x000005c0
        /*011c*/ 	.word	0x000000ff
        /*0120*/ 	.word	0x00000018
        /*0124*/ 	.short	0x0100
        /*0126*/ 	.byte	0x05
	.zero		1


	//   ....[2]....
        /*0128*/ 	.word	0x000005d0
        /*012c*/ 	.word	0x000000ff
        /*0130*/ 	.word	0x00000008
        /*0134*/ 	.short	0x0100
        /*0136*/ 	.byte	0x05
	.zero		1


	//   ....[3]....
        /*0138*/ 	.word	0x000005e0
        /*013c*/ 	.word	0x000000ff
        /*0140*/ 	.word	0x00000020
        /*0144*/ 	.short	0x0100
        /*0146*/ 	.byte	0x05
	.zero		1


	//   ....[4]....
        /*0148*/ 	.word	0x000005f0
        /*014c*/ 	.word	0x000000ff
        /*0150*/ 	.word	0x00000010
        /*0154*/ 	.short	0x0100
        /*0156*/ 	.byte	0x05
	.zero		1


	//   ....[5]....
        /*0158*/ 	.word	0x00000600
        /*015c*/ 	.word	0x000000ff
        /*0160*/ 	.word	0x00000028
        /*0164*/ 	.short	0x0100
        /*0166*/ 	.byte	0x05
	.zero		1


	//   ....[6]....
        /*0168*/ 	.word	0x00000730
        /*016c*/ 	.word	0x000000ff
        /*0170*/ 	.word	0x00000030
        /*0174*/ 	.short	0x0100
        /*0176*/ 	.byte	0x07
	.zero		1


	//   ....[7]....
        /*0178*/ 	.word	0x00000740
        /*017c*/ 	.word	0x000000ff
        /*0180*/ 	.word	0x00000050
        /*0184*/ 	.short	0x0100
        /*0186*/ 	.byte	0x07
	.zero		1


	//   ....[8]....
        /*0188*/ 	.word	0x00000750
        /*018c*/ 	.word	0x000000ff
        /*0190*/ 	.word	0x00000038
        /*0194*/ 	.short	0x0100
        /*0196*/ 	.byte	0x07
	.zero		1


	//   ....[9]....
        /*0198*/ 	.word	0x00000760
        /*019c*/ 	.word	0x000000ff
        /*01a0*/ 	.word	0x00000058
        /*01a4*/ 	.short	0x0100
        /*01a6*/ 	.byte	0x07
	.zero		1


	//   ....[10]....
        /*01a8*/ 	.word	0x00000770
        /*01ac*/ 	.word	0x000000ff
        /*01b0*/ 	.word	0x00000040
        /*01b4*/ 	.short	0x0100
        /*01b6*/ 	.byte	0x07
	.zero		1


	//   ....[11]....
        /*01b8*/ 	.word	0x00000780
        /*01bc*/ 	.word	0x000000ff
        /*01c0*/ 	.word	0x00000060
        /*01c4*/ 	.short	0x0100
        /*01c6*/ 	.byte	0x07
	.zero		1


	//   ....[12]....
        /*01c8*/ 	.word	0x00000790
        /*01cc*/ 	.word	0x000000ff
        /*01d0*/ 	.word	0x00000048
        /*01d4*/ 	.short	0x0100
        /*01d6*/ 	.byte	0x07
	.zero		1


	//   ....[13]....
        /*01d8*/ 	.word	0x000007a0
        /*01dc*/ 	.word	0x000000ff
        /*01e0*/ 	.word	0x00000068
        /*01e4*/ 	.short	0x0100
        /*01e6*/ 	.byte	0x07
	.zero		1


	//   ....[14]....
        /*01e8*/ 	.word	0x00000890
        /*01ec*/ 	.word	0x000000ff
        /*01f0*/ 	.word	0x00000070
        /*01f4*/ 	.short	0x0100
        /*01f6*/ 	.byte	0x05
	.zero		1


	//   ....[15]....
        /*01f8*/ 	.word	0x000008a0
        /*01fc*/ 	.word	0x000000ff
        /*0200*/ 	.word	0x00000078
        /*0204*/ 	.short	0x0100
        /*0206*/ 	.byte	0x05
	.zero		1


	//   ....[16]....
        /*0208*/ 	.word	0x000009e0
        /*020c*/ 	.word	0x000000ff
        /*0210*/ 	.word	0x00000080
        /*0214*/ 	.short	0x0100
        /*0216*/ 	.byte	0x05
	.zero		1


	//   ....[17]....
        /*0218*/ 	.word	0x000009f0
        /*021c*/ 	.word	0x000000ff
        /*0220*/ 	.word	0x00000090
        /*0224*/ 	.short	0x0100
        /*0226*/ 	.byte	0x05
	.zero		1


	//   ....[18]....
        /*0228*/ 	.word	0x00000a00
        /*022c*/ 	.word	0x000000ff
        /*0230*/ 	.word	0x00000088
        /*0234*/ 	.short	0x0100
        /*0236*/ 	.byte	0x05
	.zero		1


	//   ....[19]....
        /*0238*/ 	.word	0x00000a10
        /*023c*/ 	.word	0x000000ff
        /*0240*/ 	.word	0x00000098
        /*0244*/ 	.short	0x0100
        /*0246*/ 	.byte	0x05
	.zero		1


	//   ....[20]....
        /*0248*/ 	.word	0x00000b40
        /*024c*/ 	.word	0x000000ff
        /*0250*/ 	.word	0x000000a0
        /*0254*/ 	.short	0x0100
        /*0256*/ 	.byte	0x07
	.zero		1


	//   ....[21]....
        /*0258*/ 	.word	0x00000b50
        /*025c*/ 	.word	0x000000ff
        /*0260*/ 	.word	0x000000c0
        /*0264*/ 	.short	0x0100
        /*0266*/ 	.byte	0x07
	.zero		1


	//   ....[22]....
        /*0268*/ 	.word	0x00000b60
        /*026c*/ 	.word	0x000000ff
        /*0270*/ 	.word	0x000000a8
        /*0274*/ 	.short	0x0100
        /*0276*/ 	.byte	0x07
	.zero		1


	//   ....[23]....
        /*0278*/ 	.word	0x00000b70
        /*027c*/ 	.word	0x000000ff
        /*0280*/ 	.word	0x000000c8
        /*0284*/ 	.short	0x0100
        /*0286*/ 	.byte	0x07
	.zero		1


	//   ....[24]....
        /*0288*/ 	.word	0x00000b80
        /*028c*/ 	.word	0x000000ff
        /*0290*/ 	.word	0x000000b0
        /*0294*/ 	.short	0x0100
        /*0296*/ 	.byte	0x07
	.zero		1


	//   ....[25]....
        /*0298*/ 	.word	0x00000b90
        /*029c*/ 	.word	0x000000ff
        /*02a0*/ 	.word	0x000000d0
        /*02a4*/ 	.short	0x0100
        /*02a6*/ 	.byte	0x07
	.zero		1


	//   ....[26]....
        /*02a8*/ 	.word	0x00000ba0
        /*02ac*/ 	.word	0x000000ff
        /*02b0*/ 	.word	0x000000b8
        /*02b4*/ 	.short	0x0100
        /*02b6*/ 	.byte	0x07
	.zero		1


	//   ....[27]....
        /*02b8*/ 	.word	0x00000bb0
        /*02bc*/ 	.word	0x000000ff
        /*02c0*/ 	.word	0x000000d8
        /*02c4*/ 	.short	0x0100
        /*02c6*/ 	.byte	0x07
	.zero		1


	//   ....[28]....
        /*02c8*/ 	.word	0x00000ca0
        /*02cc*/ 	.word	0x000000ff
        /*02d0*/ 	.word	0x000000e0
        /*02d4*/ 	.short	0x0100
        /*02d6*/ 	.byte	0x05
	.zero		1


	//   ....[29]....
        /*02d8*/ 	.word	0x00000cb0
        /*02dc*/ 	.word	0x000000ff
        /*02e0*/ 	.word	0x000000f0
        /*02e4*/ 	.short	0x0100
        /*02e6*/ 	.byte	0x05
	.zero		1


	//   ....[30]....
        /*02e8*/ 	.word	0x00000cc0
        /*02ec*/ 	.word	0x000000ff
        /*02f0*/ 	.word	0x000000e8
        /*02f4*/ 	.short	0x0100
        /*02f6*/ 	.byte	0x05
	.zero		1


	//   ....[31]....
        /*02f8*/ 	.word	0x00000cd0
        /*02fc*/ 	.word	0x000000ff
        /*0300*/ 	.word	0x000000f8
        /*0304*/ 	.short	0x0100
        /*0306*/ 	.byte	0x05
	.zero		1


	//   ....[32]....
        /*0308*/ 	.word	0x000015a0
        /*030c*/ 	.word	0x00000002
        /*0310*/ 	.word	0x000000f0
        /*0314*/ 	.short	0x010a
        /*0316*/ 	.byte	0xff
	.zero		1


	//   ....[33]....
        /*0318*/ 	.word	0x000015d0
        /*031c*/ 	.word	0x00000002
        /*0320*/ 	.word	0x000000e0
        /*0324*/ 	.short	0x0101
        /*0326*/ 	.byte	0xff
	.zero		1


	//   ....[34]....
        /*0328*/ 	.word	0x000016a0
        /*032c*/ 	.word	0x000000ff
        /*0330*/ 	.word	0x00000018
        /*0334*/ 	.short	0x010a
        /*0336*/ 	.byte	0x08
	.zero		1


	//   ....[35]....
        /*0338*/ 	.word	0x00001740
        /*033c*/ 	.word	0x000000ff
        /*0340*/ 	.word	0x00000018
        /*0344*/ 	.short	0x010a
        /*0346*/ 	.byte	0x21
	.zero		1


	//   ....[36]....
        /*0348*/ 	.word	0x00001890
        /*034c*/ 	.word	0x000000ff
        /*0350*/ 	.word	0x00000018
        /*0354*/ 	.short	0x010a
        /*0356*/ 	.byte	0x08
	.zero		1


	//   ....[37]....
        /*0358*/ 	.word	0x00001a50
        /*035c*/ 	.word	0x000000ff
        /*0360*/ 	.word	0x00000078
        /*0364*/ 	.short	0x0101
        /*0366*/ 	.byte	0x04
	.zero		1


	//   ....[38]....
        /*0368*/ 	.word	0x00001a70
        /*036c*/ 	.word	0x000000ff
        /*0370*/ 	.word	0x00000018
        /*0374*/ 	.short	0x010a
        /*0376*/ 	.byte	0x08
	.zero		1


	//   ....[39]....
        /*0378*/ 	.word	0x00001af0
        /*037c*/ 	.word	0x000000ff
        /*0380*/ 	.word	0x00000018
        /*0384*/ 	.short	0x010a
        /*0386*/ 	.byte	0x21
	.zero		1


	//   ....[40]....
        /*0388*/ 	.word	0x00001c40
        /*038c*/ 	.word	0x000000ff
        /*0390*/ 	.word	0x00000018
        /*0394*/ 	.short	0x010a
        /*0396*/ 	.byte	0x08
	.zero		1


	//   ....[41]....
        /*0398*/ 	.word	0x00001e10
        /*039c*/ 	.word	0x00000002
        /*03a0*/ 	.word	0x00000080
        /*03a4*/ 	.short	0x010a
        /*03a6*/ 	.byte	0xff
	.zero		1


	//   ....[42]....
        /*03a8*/ 	.word	0x00001ed0
        /*03ac*/ 	.word	0x00000002
        /*03b0*/ 	.word	0x00000000
        /*03b4*/ 	.short	0x0101
        /*03b6*/ 	.byte	0xff
	.zero		1


	//   ....[43]....
        /*03b8*/ 	.word	0x00002430
        /*03bc*/ 	.word	0x000000ff
        /*03c0*/ 	.word	0x00000000
        /*03c4*/ 	.short	0x010a
        /*03c6*/ 	.byte	0x05
	.zero		1


	//   ....[44]....
        /*03c8*/ 	.word	0x000024c0
        /*03cc*/ 	.word	0x000000ff
        /*03d0*/ 	.word	0x00000000
        /*03d4*/ 	.short	0x010a
        /*03d6*/ 	.byte	0x05
	.zero		1


	//   ....[45]....
        /*03d8*/ 	.word	0x00002560
        /*03dc*/ 	.word	0x00000000
        /*03e0*/ 	.word	0x00000000
        /*03e4*/ 	.short	0x010a
        /*03e6*/ 	.byte	0xff
	.zero		1


	//   ....[46]....
        /*03e8*/ 	.word	0x00002680
        /*03ec*/ 	.word	0x00000000
        /*03f0*/ 	.word	0x000000e0
        /*03f4*/ 	.short	0x010a
        /*03f6*/ 	.byte	0xff
	.zero		1


	//   ....[47]....
        /*03f8*/ 	.word	0x000026f0
        /*03fc*/ 	.word	0x00000000
        /*0400*/ 	.word	0x00000000
        /*0404*/ 	.short	0x0101
        /*0406*/ 	.byte	0xff
	.zero		1


	//   ....[48]....
        /*0408*/ 	.word	0x00002710
        /*040c*/ 	.word	0x000000ff
        /*0410*/ 	.word	0x00000090
        /*0414*/ 	.short	0x010a
        /*0416*/ 	.byte	0x05
	.zero		1


	//   ....[49]....
        /*0418*/ 	.word	0x00002830
        /*041c*/ 	.word	0x00000000
        /*0420*/ 	.word	0x00000080
        /*0424*/ 	.short	0x010a
        /*0426*/ 	.byte	0xff
	.zero		1


	//   ....[50]....
        /*0428*/ 	.word	0x00002930
        /*042c*/ 	.word	0x00000000
        /*0430*/ 	.word	0x00000000
        /*0434*/ 	.short	0x0101
        /*0436*/ 	.byte	0xff
	.zero		1


	//   ....[51]....
        /*0438*/ 	.word	0x000029c0
        /*043c*/ 	.word	0x000000ff
        /*0440*/ 	.word	0x00000090
        /*0444*/ 	.short	0x0106
        /*0446*/ 	.byte	0x05
	.zero		1


	//   ....[52]....
        /*0448*/ 	.word	0x000029e0
        /*044c*/ 	.word	0x000000ff
        /*0450*/ 	.word	0x00000090
        /*0454*/ 	.short	0x010a
        /*0456*/ 	.byte	0x05
	.zero		1


	//   ....[53]....
        /*0458*/ 	.word	0x00002a70
        /*045c*/ 	.word	0x000000ff
        /*0460*/ 	.word	0x00000090
        /*0464*/ 	.short	0x0106
        /*0466*/ 	.byte	0x04
	.zero		1


	//   ....[54]....
        /*0468*/ 	.word	0x00002ab0
        /*046c*/ 	.word	0x00000000
        /*0470*/ 	.word	0x00000090
        /*0474*/ 	.short	0x010a
        /*0476*/ 	.byte	0xff
	.zero		1


	//   ....[55]....
        /*0478*/ 	.word	0x00003070
        /*047c*/ 	.word	0x00000000
        /*0480*/ 	.word	0x00000080
        /*0484*/ 	.short	0x010a
        /*0486*/ 	.byte	0xff
	.zero		1


	//   ....[56]....
        /*0488*/ 	.word	0x00003170
        /*048c*/ 	.word	0x00000003
        /*0490*/ 	.word	0x00000000
        /*0494*/ 	.short	0x0101
        /*0496*/ 	.byte	0xff
	.zero		1


	//   ....[57]....
        /*0498*/ 	.word	0x00003180
        /*049c*/ 	.word	0x000000ff
        /*04a0*/ 	.word	0x00000000
        /*04a4*/ 	.short	0x010a
        /*04a6*/ 	.byte	0x07
	.zero		1


	//   ....[58]....
        /*04a8*/ 	.word	0x000031b0
        /*04ac*/ 	.word	0x000000ff
        /*04b0*/ 	.word	0x000000c0
        /*04b4*/ 	.short	0x010a
        /*04b6*/ 	.byte	0x06
	.zero		1


	//   ....[59]....
        /*04b8*/ 	.word	0x00003280
        /*04bc*/ 	.word	0x000000ff
        /*04c0*/ 	.word	0x00000000
        /*04c4*/ 	.short	0x010a
        /*04c6*/ 	.byte	0x0b
	.zero		1


	//   ....[60]....
        /*04c8*/ 	.word	0x000033b0
        /*04cc*/ 	.word	0x000000ff
        /*04d0*/ 	.word	0x00000000
        /*04d4*/ 	.short	0x010a
        /*04d6*/ 	.byte	0x22
	.zero		1


	//   ....[61]....
        /*04d8*/ 	.word	0x00003790
        /*04dc*/ 	.word	0x000000ff
        /*04e0*/ 	.word	0x00000000
        /*04e4*/ 	.short	0x010a
        /*04e6*/ 	.byte	0x06
	.zero		1


	//   ....[62]....
        /*04e8*/ 	.word	0x00003820
        /*04ec*/ 	.word	0x000000ff
        /*04f0*/ 	.word	0x00000000
        /*04f4*/ 	.short	0x010a
        /*04f6*/ 	.byte	0x06
	.zero		1


	//   ....[63]....
        /*04f8*/ 	.word	0x000038b0
        /*04fc*/ 	.word	0x000000ff
        /*0500*/ 	.word	0x00000000
        /*0504*/ 	.short	0x010a
        /*0506*/ 	.byte	0x06
	.zero		1


	//   ....[64]....
        /*0508*/ 	.word	0x00003940
        /*050c*/ 	.word	0x000000ff
        /*0510*/ 	.word	0x00000000
        /*0514*/ 	.short	0x010a
        /*0516*/ 	.byte	0x07
	.zero		1


	//   ....[65]....
        /*0518*/ 	.word	0x00003dc0
        /*051c*/ 	.word	0x00000000
        /*0520*/ 	.word	0x00000080
        /*0524*/ 	.short	0x010a
        /*0526*/ 	.byte	0xff
	.zero		1


	//   ....[66]....
        /*0528*/ 	.word	0x00003e80
        /*052c*/ 	.word	0x00000000
        /*0530*/ 	.word	0x00000000
        /*0534*/ 	.short	0x0101
        /*0536*/ 	.byte	0xff
	.zero		1


	//   ....[67]....
        /*0538*/ 	.word	0x000041a0
        /*053c*/ 	.word	0x000000ff
        /*0540*/ 	.word	0x00000078
        /*0544*/ 	.short	0x010a
        /*0546*/ 	.byte	0x07
	.zero		1


	//   ....[68]....
        /*0548*/ 	.word	0x00004390
        /*054c*/ 	.word	0x000000ff
        /*0550*/ 	.word	0x00000050
        /*0554*/ 	.short	0x010a
        /*0556*/ 	.byte	0x07
	.zero		1


	//   ....[69]....
        /*0558*/ 	.word	0x00004500
        /*055c*/ 	.word	0x000000ff
        /*0560*/ 	.word	0x00000030
        /*0564*/ 	.short	0x010b
        /*0566*/ 	.byte	0x07
	.zero		1


	//   ....[70]....
        /*0568*/ 	.word	0x00004510
        /*056c*/ 	.word	0x000000ff
        /*0570*/ 	.word	0x00000000
        /*0574*/ 	.short	0x0101
        /*0576*/ 	.byte	0x08
	.zero		1


	//   ....[71]....
        /*0578*/ 	.word	0x00004520
        /*057c*/ 	.word	0x000000ff
        /*0580*/ 	.word	0x00000058
        /*0584*/ 	.short	0x010a
        /*0586*/ 	.byte	0x07
	.zero		1


	//   ....[72]....
        /*0588*/ 	.word	0x00004670
        /*058c*/ 	.word	0x000000ff
        /*0590*/ 	.word	0x00000038
        /*0594*/ 	.short	0x010b
        /*0596*/ 	.byte	0x07
	.zero		1


	//   ....[73]....
        /*0598*/ 	.word	0x00004680
        /*059c*/ 	.word	0x000000ff
        /*05a0*/ 	.word	0x00000000
        /*05a4*/ 	.short	0x0101
        /*05a6*/ 	.byte	0x08
	.zero		1


	//   ....[74]....
        /*05a8*/ 	.word	0x00004690
        /*05ac*/ 	.word	0x000000ff
        /*05b0*/ 	.word	0x00000060
        /*05b4*/ 	.short	0x010a
        /*05b6*/ 	.byte	0x07
	.zero		1


	//   ....[75]....
        /*05b8*/ 	.word	0x00004810
        /*05bc*/ 	.word	0x000000ff
        /*05c0*/ 	.word	0x00000040
        /*05c4*/ 	.short	0x010b
        /*05c6*/ 	.byte	0x07
	.zero		1


	//   ....[76]....
        /*05c8*/ 	.word	0x00004850
        /*05cc*/ 	.word	0x000000ff
        /*05d0*/ 	.word	0x00000000
        /*05d4*/ 	.short	0x0101
        /*05d6*/ 	.byte	0x08
	.zero		1


	//   ....[77]....
        /*05d8*/ 	.word	0x00004890
        /*05dc*/ 	.word	0x000000ff
        /*05e0*/ 	.word	0x00000068
        /*05e4*/ 	.short	0x010a
        /*05e6*/ 	.byte	0x07
	.zero		1


	//   ....[78]....
        /*05e8*/ 	.word	0x00004ad0
        /*05ec*/ 	.word	0x000000ff
        /*05f0*/ 	.word	0x00000048
        /*05f4*/ 	.short	0x010b
        /*05f6*/ 	.byte	0x07
	.zero		1


	//   ....[79]....
        /*05f8*/ 	.word	0x00004af0
        /*05fc*/ 	.word	0x000000ff
        /*0600*/ 	.word	0x00000000
        /*0604*/ 	.short	0x0101
        /*0606*/ 	.byte	0x0d
	.zero		1


	//   ....[80]....
        /*0608*/ 	.word	0x00004b20
        /*060c*/ 	.word	0x000000ff
        /*0610*/ 	.word	0x00000050
        /*0614*/ 	.short	0x010a
        /*0616*/ 	.byte	0x07
	.zero		1


	//   ....[81]....
        /*0618*/ 	.word	0x00004b40
        /*061c*/ 	.word	0x000000ff
        /*0620*/ 	.word	0x00000058
        /*0624*/ 	.short	0x010a
        /*0626*/ 	.byte	0x07
	.zero		1


	//   ....[82]....
        /*0628*/ 	.word	0x00004b60
        /*062c*/ 	.word	0x000000ff
        /*0630*/ 	.word	0x00000060
        /*0634*/ 	.short	0x010a
        /*0636*/ 	.byte	0x07
	.zero		1


	//   ....[83]....
        /*0638*/ 	.word	0x00004ba0
        /*063c*/ 	.word	0x00000000
        /*0640*/ 	.word	0x00000068
        /*0644*/ 	.short	0x010a
        /*0646*/ 	.byte	0xff
	.zero		1


	//   ....[84]....
        /*0648*/ 	.word	0x00004ed0
        /*064c*/ 	.word	0x00000000
        /*0650*/ 	.word	0x00000080
        /*0654*/ 	.short	0x010a
        /*0656*/ 	.byte	0xff
	.zero		1


	//   ....[85]....
        /*0658*/ 	.word	0x00004fe0
        /*065c*/ 	.word	0x00000000
        /*0660*/ 	.word	0x00000000
        /*0664*/ 	.short	0x0101
        /*0666*/ 	.byte	0xff
	.zero		1


	//   ....[86]....
        /*0668*/ 	.word	0x00005a30
        /*066c*/ 	.word	0x000000ff
        /*0670*/ 	.word	0x00000030
        /*0674*/ 	.short	0x010a
        /*0676*/ 	.byte	0x30
	.zero		1


	//   ....[87]....
        /*0678*/ 	.word	0x00005a70
        /*067c*/ 	.word	0x00000040
        /*0680*/ 	.word	0x000000a0
        /*0684*/ 	.short	0x010a
        /*0686*/ 	.byte	0xff
	.zero		1


	//   ....[88]....
        /*0688*/ 	.word	0x00005b60
        /*068c*/ 	.word	0x000000ff
        /*0690*/ 	.word	0x00000030
        /*0694*/ 	.short	0x010a
        /*0696*/ 	.byte	0x30
	.zero		1


	//   ....[89]....
        /*0698*/ 	.word	0x00005c50
        /*069c*/ 	.word	0x00000040
        /*06a0*/ 	.word	0x000000a0
        /*06a4*/ 	.short	0x010a
        /*06a6*/ 	.byte	0xff
	.zero		1


	//   ....[90]....
        /*06a8*/ 	.word	0x00006720
        /*06ac*/ 	.word	0x00000000
        /*06b0*/ 	.word	0x00000000
        /*06b4*/ 	.short	0x0101
        /*06b6*/ 	.byte	0xff
	.zero		1


	//   ....[91]....
        /*06b8*/ 	.word	0x00006730
        /*06bc*/ 	.word	0x00000002
        /*06c0*/ 	.word	0x00000030
        /*06c4*/ 	.short	0x010a
        /*06c6*/ 	.byte	0xff
	.zero		1


	//   ....[92]....
        /*06c8*/ 	.word	0x00006810
        /*06cc*/ 	.word	0x00000002
        /*06d0*/ 	.word	0x00000030
        /*06d4*/ 	.short	0x010a
        /*06d6*/ 	.byte	0xff
	.zero		1


	//   ....[93]....
        /*06d8*/ 	.word	0x00007370
        /*06dc*/ 	.word	0x00000048
        /*06e0*/ 	.word	0x00000000
        /*06e4*/ 	.short	0x0101
        /*06e6*/ 	.byte	0xff
	.zero		1


	//   ....[94]....
        /*06e8*/ 	.word	0x00007390
        /*06ec*/ 	.word	0x00000000
        /*06f0*/ 	.word	0x00000030
        /*06f4*/ 	.short	0x010a
        /*06f6*/ 	.byte	0xff
	.zero		1


	//   ....[95]....
        /*06f8*/ 	.word	0x00007460
        /*06fc*/ 	.word	0x00000000
        /*0700*/ 	.word	0x00000030
        /*0704*/ 	.short	0x010a
        /*0706*/ 	.byte	0xff
	.zero		1


	//   ....[96]....
        /*0708*/ 	.word	0x00007fc0
        /*070c*/ 	.word	0x00000048
        /*0710*/ 	.word	0x00000000
        /*0714*/ 	.short	0x0101
        /*0716*/ 	.byte	0xff
	.zero		1


	//   ....[97]....
        /*0718*/ 	.word	0x00007fe0
        /*071c*/ 	.word	0x00000000
        /*0720*/ 	.word	0x00000030
        /*0724*/ 	.short	0x010a
        /*0726*/ 	.byte	0xff
	.zero		1


	//   ....[98]....
        /*0728*/ 	.word	0x000080b0
        /*072c*/ 	.word	0x00000000
        /*0730*/ 	.word	0x00000030
        /*0734*/ 	.short	0x010a
        /*0736*/ 	.byte	0xff
	.zero		1


	//   ....[99]....
        /*0738*/ 	.word	0x000083f0
        /*073c*/ 	.word	0x000000ff
        /*0740*/ 	.word	0x00000000
        /*0744*/ 	.short	0x0101
        /*0746*/ 	.byte	0x05
	.zero		1


	//   ....[100]....
        /*0748*/ 	.word	0x00008c70
        /*074c*/ 	.word	0x00000000
        /*0750*/ 	.word	0x00000000
        /*0754*/ 	.short	0x0101
        /*0756*/ 	.byte	0xff
	.zero		1


	//   ....[101]....
        /*0758*/ 	.word	0x00008ee0
        /*075c*/ 	.word	0x000000ff
        /*0760*/ 	.word	0x00000000
        /*0764*/ 	.short	0x0101
        /*0766*/ 	.byte	0x04
	.zero		1


	//   ....[102]....
        /*0768*/ 	.word	0x00008f00
        /*076c*/ 	.word	0x00000002
        /*0770*/ 	.word	0x000000f0
        /*0774*/ 	.short	0x010a
        /*0776*/ 	.byte	0xff
	.zero		1


	//   ....[103]....
        /*0778*/ 	.word	0x00008f60
        /*077c*/ 	.word	0x00000002
        /*0780*/ 	.word	0x00000018
        /*0784*/ 	.short	0x010a
        /*0786*/ 	.byte	0xff
	.zero		1


	//   ....[104]....
        /*0788*/ 	.word	0x00008fc0
        /*078c*/ 	.word	0x00000002
        /*0790*/ 	.word	0x00000018
        /*0794*/ 	.short	0x010a
        /*0796*/ 	.byte	0xff
	.zero		1


	//   ....[105]....
        /*0798*/ 	.word	0x00009010
        /*079c*/ 	.word	0x00000002
        /*07a0*/ 	.word	0x00000080
        /*07a4*/ 	.short	0x010a
        /*07a6*/ 	.byte	0xff
	.zero		1


	//   ....[106]....
        /*07a8*/ 	.word	0x00009070
        /*07ac*/ 	.word	0x00000000
        /*07b0*/ 	.word	0x00000000
        /*07b4*/ 	.short	0x010a
        /*07b6*/ 	.byte	0xff
	.zero		1


	//   ....[107]....
        /*07b8*/ 	.word	0x000090d0
        /*07bc*/ 	.word	0x00000000
        /*07c0*/ 	.word	0x00000000
        /*07c4*/ 	.short	0x010a
        /*07c6*/ 	.byte	0xff
	.zero		1


	//   ....[108]....
        /*07c8*/ 	.word	0x00009120
        /*07cc*/ 	.word	0x00000000
        /*07d0*/ 	.word	0x000000e0
        /*07d4*/ 	.short	0x010a
        /*07d6*/ 	.byte	0xff
	.zero		1


	//   ....[109]....
        /*07d8*/ 	.word	0x00009180
        /*07dc*/ 	.word	0x00000000
        /*07e0*/ 	.word	0x00000090
        /*07e4*/ 	.short	0x010a
        /*07e6*/ 	.byte	0xff
	.zero		1


	//   ....[110]....
        /*07e8*/ 	.word	0x000091d0
        /*07ec*/ 	.word	0x00000000
        /*07f0*/ 	.word	0x00000080
        /*07f4*/ 	.short	0x010a
        /*07f6*/ 	.byte	0xff
	.zero		1


	//   ....[111]....
        /*07f8*/ 	.word	0x00009230
        /*07fc*/ 	.word	0x00000000
        /*0800*/ 	.word	0x00000090
        /*0804*/ 	.short	0x010a
        /*0806*/ 	.byte	0xff
	.zero		1


	//   ....[112]....
        /*0808*/ 	.word	0x00009280
        /*080c*/ 	.word	0x00000000
        /*0810*/ 	.word	0x00000080
        /*0814*/ 	.short	0x010a
        /*0816*/ 	.byte	0xff
	.zero		1


	//   ....[113]....
        /*0818*/ 	.word	0x000092e0
        /*081c*/ 	.word	0x00000002
        /*0820*/ 	.word	0x000000c0
        /*0824*/ 	.short	0x010a
        /*0826*/ 	.byte	0xff
	.zero		1


	//   ....[114]....
        /*0828*/ 	.word	0x00009340
        /*082c*/ 	.word	0x00000000
        /*0830*/ 	.word	0x00000000
        /*0834*/ 	.short	0x010a
        /*0836*/ 	.byte	0xff
	.zero		1


	//   ....[115]....
        /*0838*/ 	.word	0x000093a0
        /*083c*/ 	.word	0x00000000
        /*0840*/ 	.word	0x00000000
        /*0844*/ 	.short	0x010a
        /*0846*/ 	.byte	0xff
	.zero		1


	//   ....[116]....
        /*0848*/ 	.word	0x00009400
        /*084c*/ 	.word	0x00000000
        /*0850*/ 	.word	0x00000000
        /*0854*/ 	.short	0x010a
        /*0856*/ 	.byte	0xff
	.zero		1


	//   ....[117]....
        /*0858*/ 	.word	0x00009460
        /*085c*/ 	.word	0x00000000
        /*0860*/ 	.word	0x00000000
        /*0864*/ 	.short	0x010a
        /*0866*/ 	.byte	0xff
	.zero		1


	//   ....[118]....
        /*0868*/ 	.word	0x000094c0
        /*086c*/ 	.word	0x00000000
        /*0870*/ 	.word	0x00000000
        /*0874*/ 	.short	0x010a
        /*0876*/ 	.byte	0xff
	.zero		1


	//   ....[119]....
        /*0878*/ 	.word	0x00009510
        /*087c*/ 	.word	0x00000000
        /*0880*/ 	.word	0x00000080
        /*0884*/ 	.short	0x010a
        /*0886*/ 	.byte	0xff
	.zero		1


	//   ....[120]....
        /*0888*/ 	.word	0x00009570
        /*088c*/ 	.word	0x00000000
        /*0890*/ 	.word	0x00000078
        /*0894*/ 	.short	0x010a
        /*0896*/ 	.byte	0xff
	.zero		1


	//   ....[121]....
        /*0898*/ 	.word	0x000095d0
        /*089c*/ 	.word	0x00000000
        /*08a0*/ 	.word	0x00000050
        /*08a4*/ 	.short	0x010a
        /*08a6*/ 	.byte	0xff
	.zero		1


	//   ....[122]....
        /*08a8*/ 	.word	0x00009630
        /*08ac*/ 	.word	0x00000000
        /*08b0*/ 	.word	0x00000058
        /*08b4*/ 	.short	0x010a
        /*08b6*/ 	.byte	0xff
	.zero		1


	//   ....[123]....
        /*08b8*/ 	.word	0x00009690
        /*08bc*/ 	.word	0x00000000
        /*08c0*/ 	.word	0x00000060
        /*08c4*/ 	.short	0x010a
        /*08c6*/ 	.byte	0xff
	.zero		1


	//   ....[124]....
        /*08c8*/ 	.word	0x000096f0
        /*08cc*/ 	.word	0x00000000
        /*08d0*/ 	.word	0x00000068
        /*08d4*/ 	.short	0x010a
        /*08d6*/ 	.byte	0xff
	.zero		1


	//   ....[125]....
        /*08d8*/ 	.word	0x00009750
        /*08dc*/ 	.word	0x00000000
        /*08e0*/ 	.word	0x00000050
        /*08e4*/ 	.short	0x010a
        /*08e6*/ 	.byte	0xff
	.zero		1


	//   ....[126]....
        /*08e8*/ 	.word	0x000097b0
        /*08ec*/ 	.word	0x00000000
        /*08f0*/ 	.word	0x00000058
        /*08f4*/ 	.short	0x010a
        /*08f6*/ 	.byte	0xff
	.zero		1


	//   ....[127]....
        /*08f8*/ 	.word	0x00009810
        /*08fc*/ 	.word	0x00000000
        /*0900*/ 	.word	0x00000060
        /*0904*/ 	.short	0x010a
        /*0906*/ 	.byte	0xff
	.zero		1


	//   ....[128]....
        /*0908*/ 	.word	0x00009860
        /*090c*/ 	.word	0x00000000
        /*0910*/ 	.word	0x00000080
        /*0914*/ 	.short	0x010a
        /*0916*/ 	.byte	0xff
	.zero		1


	//   ....[129]....
        /*0918*/ 	.word	0x000098c0
        /*091c*/ 	.word	0x00000002
        /*0920*/ 	.word	0x00000030
        /*0924*/ 	.short	0x010a
        /*0926*/ 	.byte	0xff
	.zero		1


	//   ....[130]....
        /*0928*/ 	.word	0x00009910
        /*092c*/ 	.word	0x00000040
        /*0930*/ 	.word	0x000000a0
        /*0934*/ 	.short	0x010a
        /*0936*/ 	.byte	0xff
	.zero		1


	//   ....[131]....
        /*0938*/ 	.word	0x00009960
        /*093c*/ 	.word	0x00000002
        /*0940*/ 	.word	0x00000030
        /*0944*/ 	.short	0x010a
        /*0946*/ 	.byte	0xff
	.zero		1


	//   ....[132]....
        /*0948*/ 	.word	0x000099b0
        /*094c*/ 	.word	0x00000000
        /*0950*/ 	.word	0x00000030
        /*0954*/ 	.short	0x010a
        /*0956*/ 	.byte	0xff
	.zero		1


	//   ....[133]....
        /*0958*/ 	.word	0x00009a00
        /*095c*/ 	.word	0x00000000
        /*0960*/ 	.word	0x00000030
        /*0964*/ 	.short	0x010a
        /*0966*/ 	.byte	0xff
	.zero		1


	//----- nvinfo : EIATTR_NUM_MBARRIERS
	.align		4
.L_47:
        /*0968*/ 	.byte	0x03, 0x38
        /*096a*/ 	.short	0x0020


	//----- nvinfo : EIATTR_EXIT_INSTR_OFFSETS
	.align		4
        /*096c*/ 	.byte	0x04, 0x1c
        /*096e*/ 	.short	(.L_49 - .L_48)


	//   ....[0]....
.L_48:
        /*0970*/ 	.word	0x00002590


	//   ....[1]....
        /*0974*/ 	.word	0x00002a80


	//   ....[2]....
        /*0978*/ 	.word	0x00002ae0


	//   ....[3]....
        /*097c*/ 	.word	0x00003ba0


	//   ....[4]....
        /*0980*/ 	.word	0x00004bd0


	//   ....[5]....
        /*0984*/ 	.word	0x00004c10


	//   ....[6]....
        /*0988*/ 	.word	0x00008dd0


	//   ....[7]....
        /*098c*/ 	.word	0x00008e50


	//   ....[8]....
        /*0990*/ 	.word	0x00008e80


	//   ....[9]....
        /*0994*/ 	.word	0x00008ef0


	//----- nvinfo : EIATTR_MAX_THREADS
	.align		4
.L_49:
        /*0998*/ 	.byte	0x04, 0x05
        /*099a*/ 	.short	(.L_51 - .L_50)
.L_50:
        /*099c*/ 	.word	0x00000100
        /*09a0*/ 	.word	0x00000001
        /*09a4*/ 	.word	0x00000001


	//----- nvinfo : EIATTR_CRS_STACK_SIZE
	.align		4
.L_51:
        /*09a8*/ 	.byte	0x04, 0x1e
        /*09aa*/ 	.short	(.L_53 - .L_52)
.L_52:
        /*09ac*/ 	.word	0x00000000


	//----- nvinfo : EIATTR_CBANK_PARAM_SIZE
	.align		4
.L_53:
        /*09b0*/ 	.byte	0x03, 0x19
        /*09b2*/ 	.short	0x0800


	//----- nvinfo : EIATTR_PARAM_CBANK
	.align		4
        /*09b4*/ 	.byte	0x04, 0x0a
        /*09b6*/ 	.short	(.L_55 - .L_54)
	.align		4
.L_54:
        /*09b8*/ 	.word	index@(.nv.constant0._ZN7cutlass13device_kernelINS_4gemm6kernel13GemmUniversalIN4cute5tupleIJiiiiEEENS1_10collective13CollectiveMmaINS1_35MainloopSm100TmaUmmaWarpSpecializedILi3ELi2ELi4ENS5_IJNS4_1CILi1EEESB_SB_EEEEENS5_IJNSA_ILi128EEESE_SE_EEENS_6half_tENS5_IJlSB_lEEESG_SH_NS4_8TiledMMAINS4_8MMA_AtomIJNS4_20SM100_MMA_F16BF16_SSISG_SG_fLi128ELi128ELNS4_4UMMA5MajorE0ELSM_0ELNSL_7ScaleInE0ELSN_0EEEEEENS4_6LayoutISC_NS5_IJNSA_ILi0EEESR_SR_EEEEENS5_IJNS4_10UnderscoreESU_SU_EEEEENS4_13SM90_TMA_LOADENS4_14ComposedLayoutINS4_7SwizzleILi3ELi4ELi3EEENS4_18smem_ptr_flag_bitsILi16EEENSQ_INS5_IJNSA_ILi8EEENSA_ILi64EEEEEENS5_IJS14_SB_EEEEEEEvNS4_8identityESX_S18_vS19_EENS_8epilogue10collective18CollectiveEpilogueINS1B_23Sm100TmaWarpSpecializedILi4ELi2ELi32ELb1ELb0EEEJSF_NS5_IJNSQ_ISE_SB_EENSQ_INSA_ILi32EEESB_EEEEESG_SH_SG_SH_NS1B_6fusion15FusionCallbacksIS1F_NS1K_17LinearCombinationISG_fSG_fLNS_15FloatRoundStyleE2EEESF_S1J_JEEENS4_5SM1004TMEM4LOAD26SM100_TMEM_LOAD_32dp32b32xESX_NSY_INSZ_ILi2ELi4ELi3EEES12_NSQ_INS5_IJS13_S1H_EEENS5_IJS1H_SB_EEEEEEENS4_39AutoVectorizingCopyWithAssumedAlignmentILi128EEENS4_14SM90_TMA_STOREES1Y_S20_S20_EEEvvEEEEvNT_6ParamsE)
        /*09bc*/ 	.short	0x0380
        /*09be*/ 	.short	0x0800


	//----- nvinfo : EIATTR_SW_WAR
	.align		4
.L_55:
        /*09c0*/ 	.byte	0x04, 0x36
        /*09c2*/ 	.short	(.L_57 - .L_56)
.L_56:
        /*09c4*/ 	.word	0x00000008
.L_57:


//--------------------- .nv.callgraph             --------------------------
	.section	.nv.callgraph,"",@"SHT_CUDA_CALLGRAPH"
	.align	4
	.sectionentsize	8
	.align		4
        /*0000*/ 	.word	0x00000000
	.align		4
        /*0004*/ 	.word	0xffffffff
	.align		4
        /*0008*/ 	.word	index@(_ZN7cutlass13device_kernelINS_4gemm6kernel13GemmUniversalIN4cute5tupleIJiiiiEEENS1_10collective13CollectiveMmaINS1_35MainloopSm100TmaUmmaWarpSpecializedILi3ELi2ELi4ENS5_IJNS4_1CILi1EEESB_SB_EEEEENS5_IJNSA_ILi128EEESE_SE_EEENS_6half_tENS5_IJlSB_lEEESG_SH_NS4_8TiledMMAINS4_8MMA_AtomIJNS4_20SM100_MMA_F16BF16_SSISG_SG_fLi128ELi128ELNS4_4UMMA5MajorE0ELSM_0ELNSL_7ScaleInE0ELSN_0EEEEEENS4_6LayoutISC_NS5_IJNSA_ILi0EEESR_SR_EEEEENS5_IJNS4_10UnderscoreESU_SU_EEEEENS4_13SM90_TMA_LOADENS4_14ComposedLayoutINS4_7SwizzleILi3ELi4ELi3EEENS4_18smem_ptr_flag_bitsILi16EEENSQ_INS5_IJNSA_ILi8EEENSA_ILi64EEEEEENS5_IJS14_SB_EEEEEEEvNS4_8identityESX_S18_vS19_EENS_8epilogue10collective18CollectiveEpilogueINS1B_23Sm100TmaWarpSpecializedILi4ELi2ELi32ELb1ELb0EEEJSF_NS5_IJNSQ_ISE_SB_EENSQ_INSA_ILi32EEESB_EEEEESG_SH_SG_SH_NS1B_6fusion15FusionCallbacksIS1F_NS1K_17LinearCombinationISG_fSG_fLNS_15FloatRoundStyleE2EEESF_S1J_JEEENS4_5SM1004TMEM4LOAD26SM100_TMEM_LOAD_32dp32b32xESX_NSY_INSZ_ILi2ELi4ELi3EEES12_NSQ_INS5_IJS13_S1H_EEENS5_IJS1H_SB_EEEEEEENS4_39AutoVectorizingCopyWithAssumedAlignmentILi128EEENS4_14SM90_TMA_STOREES1Y_S20_S20_EEEvvEEEEvNT_6ParamsE)
	.align		4
        /*000c*/ 	.word	index@(__assertfail)
	.align		4
        /*0010*/ 	.word	0x00000000
	.align		4
        /*0014*/ 	.word	0xfffffffe
	.align		4
        /*0018*/ 	.word	0x00000000
	.align		4
        /*001c*/ 	.word	0xfffffffd
	.align		4
        /*0020*/ 	.word	0x00000000
	.align		4
        /*0024*/ 	.word	0xfffffffc


//--------------------- .nv.constant4             --------------------------
	.section	.nv.constant4,"a",@progbits
	.align	8
	.align		8
.nv.constant4:
        /*0000*/ 	.dword	__assertfail
	.align		8
        /*0008*/ 	.dword	__unnamed_1
	.align		8
        /*0010*/ 	.dword	__unnamed_2
	.align		8
        /*0018*/ 	.dword	_ZN40_INTERNAL_7a2280ae_4_k_cu_85e1bbec_163564cuda3std3__45__cpo5beginE
	.align		8
        /*0020*/ 	.dword	_ZN40_INTERNAL_7a2280ae_4_k_cu_85e1bbec_163564cuda3std3__45__cpo3endE
	.align		8
        /*0028*/ 	.dword	_ZN40_INTERNAL_7a2280ae_4_k_cu_85e1bbec_163564cuda3std3__45__cpo6cbeginE
	.align		8
        /*0030*/ 	.dword	_ZN40_INTERNAL_7a2280ae_4_k_cu_85e1bbec_163564cuda3std3__45__cpo4cendE
	.align		8
        /*0038*/ 	.dword	_ZN40_INTERNAL_7a2280ae_4_k_cu_85e1bbec_163564cuda3std3__442_GLOBAL__N__7a2280ae_4_k_cu_85e1bbec_163566ignoreE
	.align		8
        /*0040*/ 	.dword	_ZN40_INTERNAL_7a2280ae_4_k_cu_85e1bbec_163564cuda3std3__419piecewise_constructE
	.align		8
        /*0048*/ 	.dword	_ZN40_INTERNAL_7a2280ae_4_k_cu_85e1bbec_163564cuda3std3__48in_placeE
	.align		8
        /*0050*/ 	.dword	_ZN40_INTERNAL_7a2280ae_4_k_cu_85e1bbec_163564cuda3std6ranges3__45__cpo4swapE
	.align		8
        /*0058*/ 	.dword	_ZN40_INTERNAL_7a2280ae_4_k_cu_85e1bbec_163564cuda3std6ranges3__45__cpo9iter_moveE
	.align		8
        /*0060*/ 	.dword	_ZN40_INTERNAL_7a2280ae_4_k_cu_85e1bbec_163564cute7productE
	.align		8
        /*0068*/ 	.dword	_ZN40_INTERNAL_7a2280ae_4_k_cu_85e1bbec_163564cute1_E
	.align		8
        /*0070*/ 	.dword	$str$25
	.align		8
        /*0078*/ 	.dword	$str$26
	.align		8
        /*0080*/ 	.dword	$str$27
	.align		8
        /*0088*/ 	.dword	$str$28


//--------------------- .text._ZN7cutlass13device_kernelINS_4gemm6kernel13GemmUniversalIN4cute5tupleIJiiiiEEENS1_10collective13CollectiveMmaINS1_35MainloopSm100TmaUmmaWarpSpecializedILi3ELi2ELi4ENS5_IJNS4_1CILi1EEESB_SB_EEEEENS5_IJNSA_ILi128EEESE_SE_EEENS_6half_tENS5_IJlSB_lEEESG_SH_NS4_8TiledMMAINS4_8MMA_AtomIJNS4_20SM100_MMA_F16BF16_SSISG_SG_fLi128ELi128ELNS4_4UMMA5MajorE0ELSM_0ELNSL_7ScaleInE0ELSN_0EEEEEENS4_6LayoutISC_NS5_IJNSA_ILi0EEESR_SR_EEEEENS5_IJNS4_10UnderscoreESU_SU_EEEEENS4_13SM90_TMA_LOADENS4_14ComposedLayoutINS4_7SwizzleILi3ELi4ELi3EEENS4_18smem_ptr_flag_bitsILi16EEENSQ_INS5_IJNSA_ILi8EEENSA_ILi64EEEEEENS5_IJS14_SB_EEEEEEEvNS4_8identityESX_S18_vS19_EENS_8epilogue10collective18CollectiveEpilogueINS1B_23Sm100TmaWarpSpecializedILi4ELi2ELi32ELb1ELb0EEEJSF_NS5_IJNSQ_ISE_SB_EENSQ_INSA_ILi32EEESB_EEEEESG_SH_SG_SH_NS1B_6fusion15FusionCallbacksIS1F_NS1K_17LinearCombinationISG_fSG_fLNS_15FloatRoundStyleE2EEESF_S1J_JEEENS4_5SM1004TMEM4LOAD26SM100_TMEM_LOAD_32dp32b32xESX_NSY_INSZ_ILi2ELi4ELi3EEES12_NSQ_INS5_IJS13_S1H_EEENS5_IJS1H_SB_EEEEEEENS4_39AutoVectorizingCopyWithAssumedAlignmentILi128EEENS4_14SM90_TMA_STOREES1Y_S20_S20_EEEvvEEEEvNT_6ParamsE --------------------------
	.section	.text._ZN7cutlass13device_kernelINS_4gemm6kernel13GemmUniversalIN4cute5tupleIJiiiiEEENS1_10collective13CollectiveMmaINS1_35MainloopSm100TmaUmmaWarpSpecializedILi3ELi2ELi4ENS5_IJNS4_1CILi1EEESB_SB_EEEEENS5_IJNSA_ILi128EEESE_SE_EEENS_6half_tENS5_IJlSB_lEEESG_SH_NS4_8TiledMMAINS4_8MMA_AtomIJNS4_20SM100_MMA_F16BF16_SSISG_SG_fLi128ELi128ELNS4_4UMMA5MajorE0ELSM_0ELNSL_7ScaleInE0ELSN_0EEEEEENS4_6LayoutISC_NS5_IJNSA_ILi0EEESR_SR_EEEEENS5_IJNS4_10UnderscoreESU_SU_EEEEENS4_13SM90_TMA_LOADENS4_14ComposedLayoutINS4_7SwizzleILi3ELi4ELi3EEENS4_18smem_ptr_flag_bitsILi16EEENSQ_INS5_IJNSA_ILi8EEENSA_ILi64EEEEEENS5_IJS14_SB_EEEEEEEvNS4_8identityESX_S18_vS19_EENS_8epilogue10collective18CollectiveEpilogueINS1B_23Sm100TmaWarpSpecializedILi4ELi2ELi32ELb1ELb0EEEJSF_NS5_IJNSQ_ISE_SB_EENSQ_INSA_ILi32EEESB_EEEEESG_SH_SG_SH_NS1B_6fusion15FusionCallbacksIS1F_NS1K_17LinearCombinationISG_fSG_fLNS_15FloatRoundStyleE2EEESF_S1J_JEEENS4_5SM1004TMEM4LOAD26SM100_TMEM_LOAD_32dp32b32xESX_NSY_INSZ_ILi2ELi4ELi3EEES12_NSQ_INS5_IJS13_S1H_EEENS5_IJS1H_SB_EEEEEEENS4_39AutoVectorizingCopyWithAssumedAlignmentILi128EEENS4_14SM90_TMA_STOREES1Y_S20_S20_EEEvvEEEEvNT_6ParamsE,"ax",@progbits
	.align	128
.text._ZN7cutlass13device_kernelINS_4gemm6kernel13GemmUniversalIN4cute5tupleIJiiiiEEENS1_10collective13CollectiveMmaINS1_35MainloopSm100TmaUmmaWarpSpecializedILi3ELi2ELi4ENS5_IJNS4_1CILi1EEESB_SB_EEEEENS5_IJNSA_ILi128EEESE_SE_EEENS_6half_tENS5_IJlSB_lEEESG_SH_NS4_8TiledMMAINS4_8MMA_AtomIJNS4_20SM100_MMA_F16BF16_SSISG_SG_fLi128ELi128ELNS4_4UMMA5MajorE0ELSM_0ELNSL_7ScaleInE0ELSN_0EEEEEENS4_6LayoutISC_NS5_IJNSA_ILi0EEESR_SR_EEEEENS5_IJNS4_10UnderscoreESU_SU_EEEEENS4_13SM90_TMA_LOADENS4_14ComposedLayoutINS4_7SwizzleILi3ELi4ELi3EEENS4_18smem_ptr_flag_bitsILi16EEENSQ_INS5_IJNSA_ILi8EEENSA_ILi64EEEEEENS5_IJS14_SB_EEEEEEEvNS4_8identityESX_S18_vS19_EENS_8epilogue10collective18CollectiveEpilogueINS1B_23Sm100TmaWarpSpecializedILi4ELi2ELi32ELb1ELb0EEEJSF_NS5_IJNSQ_ISE_SB_EENSQ_INSA_ILi32EEESB_EEEEESG_SH_SG_SH_NS1B_6fusion15FusionCallbacksIS1F_NS1K_17LinearCombinationISG_fSG_fLNS_15FloatRoundStyleE2EEESF_S1J_JEEENS4_5SM1004TMEM4LOAD26SM100_TMEM_LOAD_32dp32b32xESX_NSY_INSZ_ILi2ELi4ELi3EEES12_NSQ_INS5_IJS13_S1H_EEENS5_IJS1H_SB_EEEEEEENS4_39AutoVectorizingCopyWithAssumedAlignmentILi128EEENS4_14SM90_TMA_STOREES1Y_S20_S20_EEEvvEEEEvNT_6ParamsE:
        .type           _ZN7cutlass13device_kernelINS_4gemm6kernel13GemmUniversalIN4cute5tupleIJiiiiEEENS1_10collective13CollectiveMmaINS1_35MainloopSm100TmaUmmaWarpSpecializedILi3ELi2ELi4ENS5_IJNS4_1CILi1EEESB_SB_EEEEENS5_IJNSA_ILi128EEESE_SE_EEENS_6half_tENS5_IJlSB_lEEESG_SH_NS4_8TiledMMAINS4_8MMA_AtomIJNS4_20SM100_MMA_F16BF16_SSISG_SG_fLi128ELi128ELNS4_4UMMA5MajorE0ELSM_0ELNSL_7ScaleInE0ELSN_0EEEEEENS4_6LayoutISC_NS5_IJNSA_ILi0EEESR_SR_EEEEENS5_IJNS4_10UnderscoreESU_SU_EEEEENS4_13SM90_TMA_LOADENS4_14ComposedLayoutINS4_7SwizzleILi3ELi4ELi3EEENS4_18smem_ptr_flag_bitsILi16EEENSQ_INS5_IJNSA_ILi8EEENSA_ILi64EEEEEENS5_IJS14_SB_EEEEEEEvNS4_8identityESX_S18_vS19_EENS_8epilogue10collective18CollectiveEpilogueINS1B_23Sm100TmaWarpSpecializedILi4ELi2ELi32ELb1ELb0EEEJSF_NS5_IJNSQ_ISE_SB_EENSQ_INSA_ILi32EEESB_EEEEESG_SH_SG_SH_NS1B_6fusion15FusionCallbacksIS1F_NS1K_17LinearCombinationISG_fSG_fLNS_15FloatRoundStyleE2EEESF_S1J_JEEENS4_5SM1004TMEM4LOAD26SM100_TMEM_LOAD_32dp32b32xESX_NSY_INSZ_ILi2ELi4ELi3EEES12_NSQ_INS5_IJS13_S1H_EEENS5_IJS1H_SB_EEEEEEENS4_39AutoVectorizingCopyWithAssumedAlignmentILi128EEENS4_14SM90_TMA_STOREES1Y_S20_S20_EEEvvEEEEvNT_6ParamsE,@function
        .size           _ZN7cutlass13device_kernelINS_4gemm6kernel13GemmUniversalIN4cute5tupleIJiiiiEEENS1_10collective13CollectiveMmaINS1_35MainloopSm100TmaUmmaWarpSpecializedILi3ELi2ELi4ENS5_IJNS4_1CILi1EEESB_SB_EEEEENS5_IJNSA_ILi128EEESE_SE_EEENS_6half_tENS5_IJlSB_lEEESG_SH_NS4_8TiledMMAINS4_8MMA_AtomIJNS4_20SM100_MMA_F16BF16_SSISG_SG_fLi128ELi128ELNS4_4UMMA5MajorE0ELSM_0ELNSL_7ScaleInE0ELSN_0EEEEEENS4_6LayoutISC_NS5_IJNSA_ILi0EEESR_SR_EEEEENS5_IJNS4_10UnderscoreESU_SU_EEEEENS4_13SM90_TMA_LOADENS4_14ComposedLayoutINS4_7SwizzleILi3ELi4ELi3EEENS4_18smem_ptr_flag_bitsILi16EEENSQ_INS5_IJNSA_ILi8EEENSA_ILi64EEEEEENS5_IJS14_SB_EEEEEEEvNS4_8identityESX_S18_vS19_EENS_8epilogue10collective18CollectiveEpilogueINS1B_23Sm100TmaWarpSpecializedILi4ELi2ELi32ELb1ELb0EEEJSF_NS5_IJNSQ_ISE_SB_EENSQ_INSA_ILi32EEESB_EEEEESG_SH_SG_SH_NS1B_6fusion15FusionCallbacksIS1F_NS1K_17LinearCombinationISG_fSG_fLNS_15FloatRoundStyleE2EEESF_S1J_JEEENS4_5SM1004TMEM4LOAD26SM100_TMEM_LOAD_32dp32b32xESX_NSY_INSZ_ILi2ELi4ELi3EEES12_NSQ_INS5_IJS13_S1H_EEENS5_IJS1H_SB_EEEEEEENS4_39AutoVectorizingCopyWithAssumedAlignmentILi128EEENS4_14SM90_TMA_STOREES1Y_S20_S20_EEEvvEEEEvNT_6ParamsE,(.L_x_173 - _ZN7cutlass13device_kernelINS_4gemm6kernel13GemmUniversalIN4cute5tupleIJiiiiEEENS1_10collective13CollectiveMmaINS1_35MainloopSm100TmaUmmaWarpSpecializedILi3ELi2ELi4ENS5_IJNS4_1CILi1EEESB_SB_EEEEENS5_IJNSA_ILi128EEESE_SE_EEENS_6half_tENS5_IJlSB_lEEESG_SH_NS4_8TiledMMAINS4_8MMA_AtomIJNS4_20SM100_MMA_F16BF16_SSISG_SG_fLi128ELi128ELNS4_4UMMA5MajorE0ELSM_0ELNSL_7ScaleInE0ELSN_0EEEEEENS4_6LayoutISC_NS5_IJNSA_ILi0EEESR_SR_EEEEENS5_IJNS4_10UnderscoreESU_SU_EEEEENS4_13SM90_TMA_LOADENS4_14ComposedLayoutINS4_7SwizzleILi3ELi4ELi3EEENS4_18smem_ptr_flag_bitsILi16EEENSQ_INS5_IJNSA_ILi8EEENSA_ILi64EEEEEENS5_IJS14_SB_EEEEEEEvNS4_8identityESX_S18_vS19_EENS_8epilogue10collective18CollectiveEpilogueINS1B_23Sm100TmaWarpSpecializedILi4ELi2ELi32ELb1ELb0EEEJSF_NS5_IJNSQ_ISE_SB_EENSQ_INSA_ILi32EEESB_EEEEESG_SH_SG_SH_NS1B_6fusion15FusionCallbacksIS1F_NS1K_17LinearCombinationISG_fSG_fLNS_15FloatRoundStyleE2EEESF_S1J_JEEENS4_5SM1004TMEM4LOAD26SM100_TMEM_LOAD_32dp32b32xESX_NSY_INSZ_ILi2ELi4ELi3EEES12_NSQ_INS5_IJS13_S1H_EEENS5_IJS1H_SB_EEEEEEENS4_39AutoVectorizingCopyWithAssumedAlignmentILi128EEENS4_14SM90_TMA_STOREES1Y_S20_S20_EEEvvEEEEvNT_6ParamsE)
        .other          _ZN7cutlass13device_kernelINS_4gemm6kernel13GemmUniversalIN4cute5tupleIJiiiiEEENS1_10collective13CollectiveMmaINS1_35MainloopSm100TmaUmmaWarpSpecializedILi3ELi2ELi4ENS5_IJNS4_1CILi1EEESB_SB_EEEEENS5_IJNSA_ILi128EEESE_SE_EEENS_6half_tENS5_IJlSB_lEEESG_SH_NS4_8TiledMMAINS4_8MMA_AtomIJNS4_20SM100_MMA_F16BF16_SSISG_SG_fLi128ELi128ELNS4_4UMMA5MajorE0ELSM_0ELNSL_7ScaleInE0ELSN_0EEEEEENS4_6LayoutISC_NS5_IJNSA_ILi0EEESR_SR_EEEEENS5_IJNS4_10UnderscoreESU_SU_EEEEENS4_13SM90_TMA_LOADENS4_14ComposedLayoutINS4_7SwizzleILi3ELi4ELi3EEENS4_18smem_ptr_flag_bitsILi16EEENSQ_INS5_IJNSA_ILi8EEENSA_ILi64EEEEEENS5_IJS14_SB_EEEEEEEvNS4_8identityESX_S18_vS19_EENS_8epilogue10collective18CollectiveEpilogueINS1B_23Sm100TmaWarpSpecializedILi4ELi2ELi32ELb1ELb0EEEJSF_NS5_IJNSQ_ISE_SB_EENSQ_INSA_ILi32EEESB_EEEEESG_SH_SG_SH_NS1B_6fusion15FusionCallbacksIS1F_NS1K_17LinearCombinationISG_fSG_fLNS_15FloatRoundStyleE2EEESF_S1J_JEEENS4_5SM1004TMEM4LOAD26SM100_TMEM_LOAD_32dp32b32xESX_NSY_INSZ_ILi2ELi4ELi3EEES12_NSQ_INS5_IJS13_S1H_EEENS5_IJS1H_SB_EEEEEEENS4_39AutoVectorizingCopyWithAssumedAlignmentILi128EEENS4_14SM90_TMA_STOREES1Y_S20_S20_EEEvvEEEEvNT_6ParamsE,@"STO_CUDA_ENTRY STV_DEFAULT"
_ZN7cutlass13device_kernelINS_4gemm6kernel13GemmUniversalIN4cute5tupleIJiiiiEEENS1_10collective13CollectiveMmaINS1_35MainloopSm100TmaUmmaWarpSpecializedILi3ELi2ELi4ENS5_IJNS4_1CILi1EEESB_SB_EEEEENS5_IJNSA_ILi128EEESE_SE_EEENS_6half_tENS5_IJlSB_lEEESG_SH_NS4_8TiledMMAINS4_8MMA_AtomIJNS4_20SM100_MMA_F16BF16_SSISG_SG_fLi128ELi128ELNS4_4UMMA5MajorE0ELSM_0ELNSL_7ScaleInE0ELSN_0EEEEEENS4_6LayoutISC_NS5_IJNSA_ILi0EEESR_SR_EEEEENS5_IJNS4_10UnderscoreESU_SU_EEEEENS4_13SM90_TMA_LOADENS4_14ComposedLayoutINS4_7SwizzleILi3ELi4ELi3EEENS4_18smem_ptr_flag_bitsILi16EEENSQ_INS5_IJNSA_ILi8EEENSA_ILi64EEEEEENS5_IJS14_SB_EEEEEEEvNS4_8identityESX_S18_vS19_EENS_8epilogue10collective18CollectiveEpilogueINS1B_23Sm100TmaWarpSpecializedILi4ELi2ELi32ELb1ELb0EEEJSF_NS5_IJNSQ_ISE_SB_EENSQ_INSA_ILi32EEESB_EEEEESG_SH_SG_SH_NS1B_6fusion15FusionCallbacksIS1F_NS1K_17LinearCombinationISG_fSG_fLNS_15FloatRoundStyleE2EEESF_S1J_JEEENS4_5SM1004TMEM4LOAD26SM100_TMEM_LOAD_32dp32b32xESX_NSY_INSZ_ILi2ELi4ELi3EEES12_NSQ_INS5_IJS13_S1H_EEENS5_IJS1H_SB_EEEEEEENS4_39AutoVectorizingCopyWithAssumedAlignmentILi128EEENS4_14SM90_TMA_STOREES1Y_S20_S20_EEEvvEEEEvNT_6ParamsE:
[----:B------:R-:W1:Y:S01]  /*0000*/  LDC R1, c[0x0][0x37c] ;  /* 0x0000df00ff017b82 */ /* 0x000e620000000800 */
[----:B------:R-:W2:Y:S01]  /*0010*/  S2R R101, SR_TID.X ;  /* 0x0000000000657919 */ /* 0x000ea20000002100 */
[----:B------:R-:W3:Y:S01]  /*0020*/  LDCU.64 UR4, c[0x0][0x890] ;  /* 0x00011200ff0477ac */ /* 0x000ee20008000a00 */
[----:B------:R-:W-:Y:S02]  /*0030*/  PRMT R88, RZ, 0x7610, R88 ;  /* 0x00007610ff587816 */ /* 0x000fe40000000058 */
[----:B------:R-:W-:Y:S01]  /*0040*/  ELECT P5, URZ, PT ;  /* 0x0000000000ff782f */ /* 0x000fe200038a0000 */
[----:B------:R-:W4:Y:S01]  /*0050*/  LDCU.64 UR46, c[0x0][0x358] ;  /* 0x00006b00ff2e77ac */ /* 0x000f220008000a00 */
[----:B---3--:R-:W-:-:S04]  /*0060*/  UISETP.NE.U32.AND UP0, UPT, UR4, URZ, UPT ;  /* 0x000000ff0400728c */ /* 0x008fc8000bf05070 */
[----:B------:R-:W-:Y:S01]  /*0070*/  UISETP.NE.AND.EX UP0, UPT, UR5, URZ, UPT, UP0 ;  /* 0x000000ff0500728c */ /* 0x000fe2000bf05300 */
[----:B--2---:R-:W-:-:S05]  /*0080*/  SHF.R.U32.HI R92, RZ, 0x5, R101 ;  /* 0x00000005ff5c7819 */ /* 0x004fca0000011665 */
[----:B------:R-:W2:Y:S02]  /*0090*/  SHFL.IDX PT, R0, R92, RZ, 0x1f ;  /* 0x00001fff5c007589 */ /* 0x000ea400000e0000 */
[----:B--2---:R-:W-:Y:S01]  /*00a0*/  R2UR UR8, R0 ;  /* 0x00000000000872ca */ /* 0x004fe200000e0000 */
[----:B-1--4-:R-:W-:-:S14]  /*00b0*/  BRA.U UP0, `(.L_x_0) ;  /* 0x00000001002c7547 */ /* 0x012fdc000b800000 */
[----:B------:R-:W1:Y:S02]  /*00c0*/  LDCU.64 UR6, c[0x0][0x888] ;  /* 0x00011100ff0677ac */ /* 0x000e640008000a00 */
[----:B-1----:R-:W-:-:S04]  /*00d0*/  UISETP.NE.U32.AND UP0, UPT, UR6, URZ, UPT ;  /* 0x000000ff0600728c */ /* 0x002fc8000bf05070 */
[----:B------:R-:W-:-:S09]  /*00e0*/  UISETP.NE.AND.EX UP0, UPT, UR7, URZ, UPT, UP0 ;  /* 0x000000ff0700728c */ /* 0x000fd2000bf05300 */
[----:B------:R-:W-:Y:S05]  /*00f0*/  BRA.U !UP0, `(.L_x_1) ;  /* 0x0000000108107547 */ /* 0x000fea000b800000 */
[----:B------:R-:W1:Y:S02]  /*0100*/  LDC.64 R2, c[0x0][0x888] ;  /* 0x00022200ff027b82 */ /* 0x000e640000000a00 */
[----:B-1----:R1:W5:Y:S01]  /*0110*/  LDG.E R49, desc[UR46][R2.64] ;  /* 0x0000002e02317981 */ /* 0x002362000c1e1900 */
[----:B------:R-:W-:Y:S01]  /*0120*/  HFMA2 R88, -RZ, RZ, 0, 5.9604644775390625e-08 ;  /* 0x00000001ff587431 */ /* 0x000fe200000001ff */
[----:B------:R-:W-:Y:S05]  /*0130*/  BRA `(.L_x_0) ;  /* 0x00000000000c7947 */ /* 0x000fea0003800000 */
.L_x_1:
[----:B------:R-:W1:Y:S01]  /*0140*/  LDCU UR6, c[0x0][0x880] ;  /* 0x00011000ff0677ac */ /* 0x000e620008000800 */
[----:B------:R-:W-:Y:S01]  /*0150*/  HFMA2 R88, -RZ, RZ, 0, 5.9604644775390625e-08 ;  /* 0x00000001ff587431 */ /* 0x000fe200000001ff */
[----:B-1----:R-:W-:-:S07]  /*0160*/  MOV R49, UR6 ;  /* 0x0000000600317c02 */ /* 0x002fce0008000f00 */
.L_x_0:
[----:B------:R-:W2:Y:S02]  /*0170*/  LDCU.64 UR6, c[0x0][0x8b0] ;  /* 0x00011600ff0677ac */ /* 0x000ea40008000a00 */
[----:B--2---:R-:W-:-:S04]  /*0180*/  UISETP.NE.U32.AND UP0, UPT, UR6, URZ, UPT ;  /* 0x000000ff0600728c */ /* 0x004fc8000bf05070 */
[----:B------:R-:W-:-:S09]  /*0190*/  UISETP.NE.AND.EX UP0, UPT, UR7, URZ, UPT, UP0 ;  /* 0x000000ff0700728c */ /* 0x000fd2000bf05300 */
[----:B------:R-:W-:Y:S05]  /*01a0*/  BRA.U UP0, `(.L_x_2) ;  /* 0x0000000100247547 */ /* 0x000fea000b800000 */
[----:B------:R-:W2:Y:S02]  /*01b0*/  LDCU.64 UR6, c[0x0][0x8a8] ;  /* 0x00011500ff0677ac */ /* 0x000ea40008000a00 */
[----:B--2---:R-:W-:-:S04]  /*01c0*/  UISETP.NE.U32.AND UP0, UPT, UR6, URZ, UPT ;  /* 0x000000ff0600728c */ /* 0x004fc8000bf05070 */
[----:B------:R-:W-:-:S09]  /*01d0*/  UISETP.NE.AND.EX UP0, UPT, UR7, URZ, UPT, UP0 ;  /* 0x000000ff0700728c */ /* 0x000fd2000bf05300 */
[----:B------:R-:W-:Y:S05]  /*01e0*/  BRA.U !UP0, `(.L_x_3) ;  /* 0x00000001080c7547 */ /* 0x000fea000b800000 */
[----:B-1----:R-:W1:Y:S02]  /*01f0*/  LDC.64 R2, c[0x0][0x8a8] ;  /* 0x00022a00ff027b82 */ /* 0x002e640000000a00 */
[----:B-1----:R2:W5:Y:S01]  /*0200*/  LDG.E R47, desc[UR46][R2.64] ;  /* 0x0000002e022f7981 */ /* 0x002562000c1e1900 */
[----:B------:R-:W-:Y:S05]  /*0210*/  BRA `(.L_x_2) ;  /* 0x0000000000087947 */ /* 0x000fea0003800000 */
.L_x_3:
[----:B------:R-:W2:Y:S02]  /*0220*/  LDCU UR6, c[0x0][0x8a0] ;  /* 0x00011400ff0677ac */ /* 0x000ea40008000800 */
[----:B--2---:R-:W-:Y:S02]  /*0230*/  MOV R47, UR6 ;  /* 0x00000006002f7c02 */ /* 0x004fe40008000f00 */
.L_x_2:
[----:B------:R-:W-:Y:S01]  /*0240*/  IMAD.U32 R0, RZ, RZ, UR8 ;  /* 0x00000008ff007e24 */ /* 0x000fe2000f8e00ff */
[----:B------:R-:W-:Y:S04]  /*0250*/  BSSY.RECONVERGENT B0, `(.L_x_4) ;  /* 0x000000c000007945 */ /* 0x000fe80003800200 */
[C---:B------:R-:W-:Y:S02]  /*0260*/  ISETP.NE.OR P1, PT, R0.reuse, 0x1, !P5 ;  /* 0x000000010000780c */ /* 0x040fe40006f25670 */
[----:B------:R-:W-:-:S11]  /*0270*/  ISETP.NE.OR P0, PT, R0, 0x3, !P5 ;  /* 0x000000030000780c */ /* 0x000fd60006f05670 */
[----:B------:R-:W-:Y:S05]  /*0280*/  @P1 BRA `(.L_x_5) ;  /* 0x0000000000201947 */ /* 0x000fea0003800000 */
[----:B------:R-:W3:Y:S02]  /*0290*/  LDCU.64 UR6, c[0x0][0x348] ;  /* 0x00006900ff0677ac */ /* 0x000ee40008000a00 */
[----:B---3--:R-:W-:Y:S02]  /*02a0*/  UIADD3 UR10, UP1, UPT, UR6, 0x80, URZ ;  /* 0x00000080060a7890 */ /* 0x008fe4000ff3e0ff */
[----:B------:R-:W-:Y:S02]  /*02b0*/  UIADD3 UR6, UP0, UPT, UR6, 0x180, URZ ;  /* 0x0000018006067890 */ /* 0x000fe4000ff1e0ff */
[----:B------:R-:W-:Y:S02]  /*02c0*/  UIADD3.X UR11, UPT, UPT, URZ, UR7, URZ, UP1, !UPT ;  /* 0x00000007ff0b7290 */ /* 0x000fe40008ffe4ff */
[----:B------:R-:W-:-:S07]  /*02d0*/  UIADD3.X UR7, UPT, UPT, URZ, UR7, URZ, UP0, !UPT ;  /* 0x00000007ff077290 */ /* 0x000fce00087fe4ff */
[----:B------:R3:W-:Y:S02]  /*02e0*/  UTMACCTL.PF [UR10] ;  /* 0x000000000a0079b9 */ /* 0x0007e40008040000 */
[----:B------:R3:W-:Y:S02]  /*02f0*/  UTMACCTL.PF [UR6] ;  /* 0x00000000060079b9 */ /* 0x0007e40008040000 */
[----:B---3--:R-:W-:Y:S01]  /*0300*/  NOP ;  /* 0x0000000000007918 */ /* 0x008fe20000000000 */
.L_x_5:
[----:B------:R-:W-:Y:S05]  /*0310*/  BSYNC.RECONVERGENT B0 ;  /* 0x0000000000007941 */ /* 0x000fea0003800200 */
.L_x_4:
[----:B------:R-:W-:Y:S04]  /*0320*/  BSSY.RECONVERGENT B0, `(.L_x_6) ;  /* 0x000000a000007945 */ /* 0x000fe80003800200 */
        /* <DEDUP_REMOVED lines=9> */
.L_x_7:
[----:B------:R-:W-:Y:S05]  /*03c0*/  BSYNC.RECONVERGENT B0 ;  /* 0x0000000000007941 */ /* 0x000fea0003800200 */
.L_x_6:
[----:B------:R-:W3:Y:S01]  /*03d0*/  LDCU.64 UR6, c[0x0][0x888] ;  /* 0x00011100ff0677ac */ /* 0x000ee20008000a00 */
[----:B------:R-:W-:Y:S02]  /*03e0*/  UISETP.EQ.U32.AND UP1, UPT, UR4, URZ, UPT ;  /* 0x000000ff0400728c */ /* 0x000fe4000bf22070 */
[----:B------:R-:W-:Y:S02]  /*03f0*/  UPLOP3.LUT UP2, UPT, UPT, UPT, UPT, 0x80, 0x8 ;  /* 0x000000000008789c */ /* 0x000fe40003f4f070 */
[----:B---3--:R-:W-:-:S04]  /*0400*/  UISETP.NE.U32.AND UP0, UPT, UR6, URZ, UPT ;  /* 0x000000ff0600728c */ /* 0x008fc8000bf05070 */
[----:B------:R-:W-:-:S04]  /*0410*/  UISETP.NE.AND.EX UP0, UPT, UR7, URZ, UPT, UP0 ;  /* 0x000000ff0700728c */ /* 0x000fc8000bf05300 */
[----:B------:R-:W-:-:S04]  /*0420*/  UISETP.EQ.OR.EX UP3, UPT, UR5, URZ, !UP0, UP1 ;  /* 0x000000ff0500728c */ /* 0x000fc8000c762710 */
[----:B------:R-:W-:-:S05]  /*0430*/  UP2UR UR50, UPR, URZ, 0x8 ;  /* 0x00000008ff327883 */ /* 0x000fca0008000000 */
[----:B------:R-:W-:Y:S07]  /*0440*/  BRA.U !UP3, `(.L_x_8) ;  /* 0x000000010b207547 */ /* 0x000fee000b800000 */
[----:B------:R-:W-:Y:S01]  /*0450*/  UISETP.NE.U32.AND UP2, UPT, UR4, URZ, UPT ;  /* 0x000000ff0400728c */ /* 0x000fe2000bf45070 */
[----:B-----5:R-:W-:Y:S01]  /*0460*/  FSETP.NEU.AND P0, PT, R49, RZ, PT ;  /* 0x000000ff3100720b */ /* 0x020fe20003f0d000 */
[----:B------:R-:W-:Y:S02]  /*0470*/  USEL UR4, URZ, 0xffffffff, UP0 ;  /* 0xffffffffff047887 */ /* 0x000fe40008000000 */
[----:B------:R-:W-:-:S10]  /*0480*/  UISETP.NE.AND.EX UP2, UPT, UR5, URZ, UPT, UP2 ;  /* 0x000000ff0500728c */ /* 0x000fd4000bf45320 */
[----:B------:R-:W-:Y:S01]  /*0490*/  VOTEU.ANY UP1, P0 ;  /* 0x0000000000ff7886 */ /* 0x000fe20000020100 */
[----:B------:R-:W-:-:S04]  /*04a0*/  @!UP2 USEL UR4, URZ, 0xffffffff, UP1 ;  /* 0xffffffffff04a887 */ /* 0x000fc80008800000 */
[----:B------:R-:W-:-:S04]  /*04b0*/  ULOP3.LUT UR4, UR4, 0x1, URZ, 0xc0, !UPT ;  /* 0x0000000104047892 */ /* 0x000fc8000f8ec0ff */
[----:B------:R-:W-:-:S11]  /*04c0*/  UISETP.NE.U32.AND UP2, UPT, UR4, 0x1, UPT ;  /* 0x000000010400788c */ /* 0x000fd6000bf45070 */
.L_x_8:
[----:B-12---:R-:W1:Y:S01]  /*04d0*/  SHFL.IDX PT, R2, R92, RZ, 0x1f ;  /* 0x00001fff5c027589 */ /* 0x006e6200000e0000 */
[----:B------:R-:W-:-:S04]  /*04e0*/  UISETP.NE.AND UP1, UPT, UR8, 0x2, UPT ;  /* 0x000000020800788c */ /* 0x000fc8000bf25270 */
[----:B------:R-:W-:Y:S01]  /*04f0*/  USEL UR6, URZ, 0x1, UP1 ;  /* 0x00000001ff067887 */ /* 0x000fe20008800000 */
[----:B-1----:R-:W-:-:S13]  /*0500*/  ISETP.NE.AND P0, PT, R2, RZ, PT ;  /* 0x000000ff0200720c */ /* 0x002fda0003f05270 */
[----:B------:R-:W-:Y:S05]  /*0510*/  @P0 BRA `(.L_x_9) ;  /* 0x0000000000400947 */ /* 0x000fea0003800000 */
[----:B------:R-:W1:Y:S01]  /*0520*/  S2UR UR5, SR_CgaCtaId ;  /* 0x00000000000579c3 */ /* 0x000e620000008800 */
[----:B------:R-:W-:Y:S01]  /*0530*/  UMOV UR7, 0x400 ;  /* 0x0000040000077882 */ /* 0x000fe20000000000 */
[----:B------:R-:W-:Y:S01]  /*0540*/  UMOV UR4, 0x1 ;  /* 0x0000000100047882 */ /* 0x000fe20000000000 */
[----:B------:R-:W-:Y:S01]  /*0550*/  ELECT P0, URZ, PT ;  /* 0x0000000000ff782f */ /* 0x000fe20003800000 */
[----:B------:R-:W-:-:S04]  /*0560*/  UIADD3 UR10, UPT, UPT, -UR4, 0x100000, URZ ;  /* 0x00100000040a7890 */ /* 0x000fc8000fffe1ff */
[----:B------:R-:W-:Y:S02]  /*0570*/  USHF.L.U32 UR11, UR10, 0xb, URZ ;  /* 0x0000000b0a0b7899 */ /* 0x000fe400080006ff */
[----:B------:R-:W-:Y:S02]  /*0580*/  USHF.L.U32 UR10, UR10, 0x1, URZ ;  /* 0x000000010a0a7899 */ /* 0x000fe400080006ff */
[----:B-1----:R-:W-:Y:S01]  /*0590*/  ULEA UR5, UR5, UR7, 0x18 ;  /* 0x0000000705057291 */ /* 0x002fe2000f8ec0ff */
[----:B------:R-:W1:Y:S11]  /*05a0*/  FENCE.VIEW.ASYNC.S ;  /* 0x00000000000073c6 */ /* 0x000e760000000000 */
[----:B-1----:R1:W2:Y:S01]  /*05b0*/  SYNCS.EXCH.64 URZ, [UR5], UR10 ;  /* 0x0000000a05ff75b2 */ /* 0x0022a20008000100 */
[----:B------:R1:W3:Y:S01]  /*05c0*/  SYNCS.EXCH.64 URZ, [UR5+0x18], UR10 ;  /* 0x0000180a05ff75b2 */ /* 0x0002e20008000100 */
[----:B------:R1:W4:Y:S01]  /*05d0*/  SYNCS.EXCH.64 URZ, [UR5+0x8], UR10 ;  /* 0x0000080a05ff75b2 */ /* 0x0003220008000100 */
[----:B------:R1:W1:Y:S01]  /*05e0*/  SYNCS.EXCH.64 URZ, [UR5+0x20], UR10 ;  /* 0x0000200a05ff75b2 */ /* 0x0002620008000100 */
[----:B------:R1:W1:Y:S01]  /*05f0*/  SYNCS.EXCH.64 URZ, [UR5+0x10], UR10 ;  /* 0x0000100a05ff75b2 */ /* 0x0002620008000100 */
[----:B------:R1:W1:Y:S01]  /*0600*/  SYNCS.EXCH.64 URZ, [UR5+0x28], UR10 ;  /* 0x0000280a05ff75b2 */ /* 0x0002620008000100 */
[----:B------:R-:W-:Y:S01]  /*0610*/  NOP ;  /* 0x0000000000007918 */ /* 0x000fe20000000000 */
.L_x_9:
[----:B------:R-:W2:Y:S01]  /*0620*/  SHFL.IDX PT, R2, R92, RZ, 0x1f ;  /* 0x00001fff5c027589 */ /* 0x000ea200000e0000 */
[----:B------:R-:W-:Y:S01]  /*0630*/  NOP ;  /* 0x0000000000007918 */ /* 0x000fe20000000000 */
[----:B--2---:R-:W-:-:S13]  /*0640*/  ISETP.NE.AND P0, PT, R2, 0x1, PT ;  /* 0x000000010200780c */ /* 0x004fda0003f05270 */
[----:B------:R-:W-:Y:S05]  /*0650*/  @P0 BRA `(.L_x_10) ;  /* 0x0000000000580947 */ /* 0x000fea0003800000 */
[----:B------:R-:W2:Y:S01]  /*0660*/  S2UR UR7, SR_CgaCtaId ;  /* 0x00000000000779c3 */ /* 0x000ea20000008800 */
[----:B------:R-:W-:Y:S01]  /*0670*/  UMOV UR9, 0x400 ;  /* 0x0000040000097882 */ /* 0x000fe20000000000 */
[----:B-1----:R-:W-:Y:S01]  /*0680*/  UMOV UR5, 0x20 ;  /* 0x0000002000057882 */ /* 0x002fe20000000000 */
[----:B------:R-:W-:Y:S01]  /*0690*/  UMOV UR4, 0x80 ;  /* 0x0000008000047882 */ /* 0x000fe20000000000 */
[----:B------:R-:W-:-:S04]  /*06a0*/  UIADD3 UR10, UPT, UPT, -UR5, 0x100000, URZ ;  /* 0x00100000050a7890 */ /* 0x000fc8000fffe1ff */
[----:B------:R-:W-:Y:S02]  /*06b0*/  USHF.L.U32 UR11, UR10, 0xb, URZ ;  /* 0x0000000b0a0b7899 */ /* 0x000fe400080006ff */
[----:B------:R-:W-:Y:S02]  /*06c0*/  USHF.L.U32 UR10, UR10, 0x1, URZ ;  /* 0x000000010a0a7899 */ /* 0x000fe400080006ff */
[----:B------:R-:W-:-:S04]  /*06d0*/  UIADD3 UR4, UPT, UPT, -UR4, 0x100000, URZ ;  /* 0x0010000004047890 */ /* 0x000fc8000fffe1ff */
[----:B------:R-:W-:Y:S02]  /*06e0*/  USHF.L.U32 UR5, UR4, 0xb, URZ ;  /* 0x0000000b04057899 */ /* 0x000fe400080006ff */
[----:B------:R-:W-:Y:S01]  /*06f0*/  USHF.L.U32 UR4, UR4, 0x1, URZ ;  /* 0x0000000104047899 */ /* 0x000fe200080006ff */
[----:B------:R-:W-:Y:S01]  /*0700*/  ELECT P0, URZ, PT ;  /* 0x0000000000ff782f */ /* 0x000fe20003800000 */
[----:B--2---:R-:W-:Y:S01]  /*0710*/  ULEA UR7, UR7, UR9, 0x18 ;  /* 0x0000000907077291 */ /* 0x004fe2000f8ec0ff */
[----:B------:R-:W1:Y:S11]  /*0720*/  FENCE.VIEW.ASYNC.S ;  /* 0x00000000000073c6 */ /* 0x000e760000000000 */
[----:B-1----:R2:W1:Y:S01]  /*0730*/  SYNCS.EXCH.64 URZ, [UR7+0x30], UR10 ;  /* 0x0000300a07ff75b2 */ /* 0x0024620008000100 */
[----:B------:R2:W1:Y:S01]  /*0740*/  SYNCS.EXCH.64 URZ, [UR7+0x50], UR4 ;  /* 0x0000500407ff75b2 */ /* 0x0004620008000100 */
[----:B------:R2:W1:Y:S01]  /*0750*/  SYNCS.EXCH.64 URZ, [UR7+0x38], UR10 ;  /* 0x0000380a07ff75b2 */ /* 0x0004620008000100 */
[----:B------:R2:W1:Y:S01]  /*0760*/  SYNCS.EXCH.64 URZ, [UR7+0x58], UR4 ;  /* 0x0000580407ff75b2 */ /* 0x0004620008000100 */
[----:B------:R2:W1:Y:S01]  /*0770*/  SYNCS.EXCH.64 URZ, [UR7+0x40], UR10 ;  /* 0x0000400a07ff75b2 */ /* 0x0004620008000100 */
[----:B------:R2:W1:Y:S01]  /*0780*/  SYNCS.EXCH.64 URZ, [UR7+0x60], UR4 ;  /* 0x0000600407ff75b2 */ /* 0x0004620008000100 */
[----:B------:R2:W1:Y:S01]  /*0790*/  SYNCS.EXCH.64 URZ, [UR7+0x48], UR10 ;  /* 0x0000480a07ff75b2 */ /* 0x0004620008000100 */
[----:B------:R2:W1:Y:S02]  /*07a0*/  SYNCS.EXCH.64 URZ, [UR7+0x68], UR4 ;  /* 0x0000680407ff75b2 */ /* 0x0004640008000100 */
[----:B--2---:R-:W-:Y:S01]  /*07b0*/  NOP ;  /* 0x0000000000007918 */ /* 0x004fe20000000000 */
.L_x_10:
[----:B------:R-:W2:Y:S01]  /*07c0*/  SHFL.IDX PT, R2, R92, RZ, 0x1f ;  /* 0x00001fff5c027589 */ /* 0x000ea200000e0000 */
[----:B------:R-:W-:Y:S01]  /*07d0*/  NOP ;  /* 0x0000000000007918 */ /* 0x000fe20000000000 */
[----:B--2---:R-:W-:-:S13]  /*07e0*/  ISETP.NE.AND P0, PT, R2, 0x3, PT ;  /* 0x000000030200780c */ /* 0x004fda0003f05270 */
[----:B------:R-:W-:Y:S05]  /*07f0*/  @P0 BRA `(.L_x_11) ;  /* 0x0000000000300947 */ /* 0x000fea0003800000 */
[----:B-1----:R-:W1:Y:S01]  /*0800*/  S2UR UR5, SR_CgaCtaId ;  /* 0x00000000000579c3 */ /* 0x002e620000008800 */
        /* <DEDUP_REMOVED lines=8> */
[----:B-1----:R2:W1:Y:S01]  /*0890*/  SYNCS.EXCH.64 URZ, [UR5+0x70], UR10 ;  /* 0x0000700a05ff75b2 */ /* 0x0024620008000100 */
[----:B------:R2:W1:Y:S02]  /*08a0*/  SYNCS.EXCH.64 URZ, [UR5+0x78], UR10 ;  /* 0x0000780a05ff75b2 */ /* 0x0004640008000100 */
[----:B--2---:R-:W-:Y:S01]  /*08b0*/  NOP ;  /* 0x0000000000007918 */ /* 0x004fe20000000000 */
.L_x_11:
[----:B------:R-:W2:Y:S01]  /*08c0*/  SHFL.IDX PT, R2, R92, RZ, 0x1f ;  /* 0x00001fff5c027589 */ /* 0x000ea200000e0000 */
[----:B------:R-:W-:Y:S01]  /*08d0*/  NOP ;  /* 0x0000000000007918 */ /* 0x000fe20000000000 */
[----:B--2---:R-:W-:-:S13]  /*08e0*/  ISETP.NE.AND P0, PT, R2, 0x4, PT ;  /* 0x000000040200780c */ /* 0x004fda0003f05270 */
[----:B------:R-:W-:Y:S05]  /*08f0*/  @P0 BRA `(.L_x_12) ;  /* 0x00000000004c0947 */ /* 0x000fea0003800000 */
[----:B-1----:R-:W1:Y:S01]  /*0900*/  S2UR UR5, SR_CgaCtaId ;  /* 0x00000000000579c3 */ /* 0x002e620000008800 */
[----:B------:R-:W-:Y:S01]  /*0910*/  UMOV UR9, 0x100 ;  /* 0x0000010000097882 */ /* 0x000fe20000000000 */
[----:B------:R-:W-:Y:S01]  /*0920*/  UMOV UR7, 0x400 ;  /* 0x0000040000077882 */ /* 0x000fe20000000000 */
[----:B------:R-:W-:Y:S01]  /*0930*/  USEL UR9, UR9, 0xe0, UP2 ;  /* 0x000000e009097887 */ /* 0x000fe20009000000 */
[----:B------:R-:W-:Y:S01]  /*0940*/  UMOV UR4, 0x1 ;  /* 0x0000000100047882 */ /* 0x000fe20000000000 */
[----:B------:R-:W-:Y:S01]  /*0950*/  ELECT P0, URZ, PT ;  /* 0x0000000000ff782f */ /* 0x000fe20003800000 */
[----:B------:R-:W-:-:S04]  /*0960*/  UIADD3 UR10, UPT, UPT, -UR4, 0x100000, URZ ;  /* 0x00100000040a7890 */ /* 0x000fc8000fffe1ff */
[----:B------:R-:W-:Y:S02]  /*0970*/  USHF.L.U32 UR11, UR10, 0xb, URZ ;  /* 0x0000000b0a0b7899 */ /* 0x000fe400080006ff */
[----:B------:R-:W-:Y:S02]  /*0980*/  USHF.L.U32 UR10, UR10, 0x1, URZ ;  /* 0x000000010a0a7899 */ /* 0x000fe400080006ff */
[----:B------:R-:W-:-:S04]  /*0990*/  UIADD3 UR12, UPT, UPT, -UR9, 0x100000, URZ ;  /* 0x00100000090c7890 */ /* 0x000fc8000fffe1ff */
[----:B------:R-:W-:Y:S02]  /*09a0*/  USHF.L.U32 UR13, UR12, 0xb, URZ ;  /* 0x0000000b0c0d7899 */ /* 0x000fe400080006ff */
[----:B------:R-:W-:Y:S02]  /*09b0*/  USHF.L.U32 UR12, UR12, 0x1, URZ ;  /* 0x000000010c0c7899 */ /* 0x000fe400080006ff */
[----:B-1----:R-:W-:Y:S01]  /*09c0*/  ULEA UR5, UR5, UR7, 0x18 ;  /* 0x0000000705057291 */ /* 0x002fe2000f8ec0ff */
[----:B------:R-:W1:Y:S11]  /*09d0*/  FENCE.VIEW.ASYNC.S ;  /* 0x00000000000073c6 */ /* 0x000e760000000000 */
[----:B-1----:R2:W1:Y:S01]  /*09e0*/  SYNCS.EXCH.64 URZ, [UR5+0x80], UR10 ;  /* 0x0000800a05ff75b2 */ /* 0x0024620008000100 */
[----:B------:R2:W1:Y:S01]  /*09f0*/  SYNCS.EXCH.64 URZ, [UR5+0x90], UR12 ;  /* 0x0000900c05ff75b2 */ /* 0x0004620008000100 */
[----:B------:R2:W1:Y:S01]  /*0a00*/  SYNCS.EXCH.64 URZ, [UR5+0x88], UR10 ;  /* 0x0000880a05ff75b2 */ /* 0x0004620008000100 */
[----:B------:R2:W1:Y:S02]  /*0a10*/  SYNCS.EXCH.64 URZ, [UR5+0x98], UR12 ;  /* 0x0000980c05ff75b2 */ /* 0x0004640008000100 */
[----:B--2---:R-:W-:Y:S01]  /*0a20*/  NOP ;  /* 0x0000000000007918 */ /* 0x004fe20000000000 */
.L_x_12:
        /* <DEDUP_REMOVED lines=26> */
.L_x_13:
        /* <DEDUP_REMOVED lines=18> */
.L_x_14:
[----:B-1----:R-:W1:Y:S01]  /*0cf0*/  S2UR UR5, SR_CTAID.X ;  /* 0x00000000000579c3 */ /* 0x002e620000002500 */
[----:B------:R-:W-:-:S05]  /*0d00*/  CS2R.32 R87, SR_CgaSize ;  /* 0x0000000000577805 */ /* 0x000fca0000008a00 */
[----:B------:R-:W-:-:S05]  /*0d10*/  IMAD R87, R87, -0xa0, RZ ;  /* 0xffffff6057577824 */ /* 0x000fca00078e02ff */
[----:B------:R-:W-:-:S14]  /*0d20*/  R2UR UR9, R87 ;  /* 0x00000000570972ca */ /* 0x000fdc00000e0000 */
[----:B------:R-:W2:Y:S01]  /*0d30*/  LDCU UR9, c[0x0][UR9+0x2b0] ;  /* 0x00005600090977ac */ /* 0x000ea20008000800 */
[----:B------:R-:W-:Y:S01]  /*0d40*/  NOP ;  /* 0x0000000000007918 */ /* 0x000fe20000000000 */
[----:B------:R-:W-:-:S05]  /*0d50*/  CS2R.32 R87, SR_CgaSize ;  /* 0x0000000000577805 */ /* 0x000fca0000008a00 */
[----:B------:R-:W-:-:S05]  /*0d60*/  IMAD R87, R87, -0xa0, RZ ;  /* 0xffffff6057577824 */ /* 0x000fca00078e02ff */
[----:B------:R-:W-:-:S14]  /*0d70*/  R2UR UR7, R87 ;  /* 0x00000000570772ca */ /* 0x000fdc00000e0000 */
[----:B------:R-:W3:Y:S01]  /*0d80*/  LDCU UR7, c[0x0][UR7+0x2b4] ;  /* 0x00005680070777ac */ /* 0x000ee20008000800 */
[----:B------:R-:W4:Y:S08]  /*0d90*/  S2UR UR4, SR_CTAID.Y ;  /* 0x00000000000479c3 */ /* 0x000f300000002600 */
[----:B------:R-:W3:Y:S01]  /*0da0*/  LDC R10, c[0x0][0xb24] ;  /* 0x0002c900ff0a7b82 */ /* 0x000ee20000000800 */
[----:B-1----:R-:W-:-:S02]  /*0db0*/  I2FP.F32.U32 R87, UR5 ;  /* 0x0000000500577c45 */ /* 0x002fc40008201000 */
[----:B------:R-:W-:-:S05]  /*0dc0*/  CS2R.32 R3, SR_CgaSize ;  /* 0x0000000000037805 */ /* 0x000fca0000008a00 */
[----:B------:R-:W-:-:S06]  /*0dd0*/  IMAD R3, R3, -0xa0, RZ ;  /* 0xffffff6003037824 */ /* 0x000fcc00078e02ff */
[----:B------:R-:W1:Y:S01]  /*0de0*/  LDC R3, c[0x0][R3+0x2a0] ;  /* 0x0000a80003037b82 */ /* 0x000e620000000800 */
[----:B------:R-:W-:Y:S01]  /*0df0*/  MOV R15, UR5 ;  /* 0x00000005000f7c02 */ /* 0x000fe20008000f00 */
[----:B--2---:R-:W-:Y:S01]  /*0e00*/  FMUL R87, R87, UR9 ;  /* 0x0000000957577c20 */ /* 0x004fe20008400000 */
[----:B----4-:R-:W-:Y:S02]  /*0e10*/  I2FP.F32.U32 R86, UR4 ;  /* 0x0000000400567c45 */ /* 0x010fe40008201000 */
[----:B------:R-:W-:-:S05]  /*0e20*/  CS2R.32 R2, SR_CgaSize ;  /* 0x0000000000027805 */ /* 0x000fca0000008a00 */
[----:B------:R-:W-:-:S06]  /*0e30*/  IMAD R2, R2, -0xa0, RZ ;  /* 0xffffff6002027824 */ /* 0x000fcc00078e02ff */
[----:B------:R-:W2:Y:S01]  /*0e40*/  LDC R2, c[0x0][R2+0x2a4] ;  /* 0x0000a90002027b82 */ /* 0x000ea20000000800 */
[----:B------:R-:W-:Y:S01]  /*0e50*/  MOV R14, UR4 ;  /* 0x00000004000e7c02 */ /* 0x000fe20008000f00 */
[----:B------:R-:W4:Y:S01]  /*0e60*/  F2I.U32.TRUNC.NTZ R87, R87 ;  /* 0x0000005700577305 */ /* 0x000f22000020f000 */
[----:B---3--:R-:W-:-:S05]  /*0e70*/  FMUL R86, R86, UR7 ;  /* 0x0000000756567c20 */ /* 0x008fca0008400000 */
[----:B------:R-:W-:Y:S01]  /*0e80*/  BAR.SYNC.DEFER_BLOCKING 0x0 ;  /* 0x0000000000007b1d */ /* 0x000fe20000010000 */
[----:B------:R-:W-:-:S05]  /*0e90*/  ISETP.GE.AND P0, PT, R10, 0x1, PT ;  /* 0x000000010a00780c */ /* 0x000fca0003f06270 */
[----:B------:R-:W3:Y:S02]  /*0ea0*/  F2I.U32.TRUNC.NTZ R86, R86 ;  /* 0x0000005600567305 */ /* 0x000ee4000020f000 */
[----:B------:R-:W2:Y:S01]  /*0eb0*/  S2UR UR36, SR_CTAID.Z ;  /* 0x00000000002479c3 */ /* 0x000ea20000002700 */
[----:B----4-:R-:W-:-:S05]  /*0ec0*/  IADD3 R87, PT, PT, -R87, RZ, RZ ;  /* 0x000000ff57577210 */ /* 0x010fca0007ffe1ff */
[----:B-1----:R-:W-:Y:S01]  /*0ed0*/  IMAD R87, R3, R87, UR5 ;  /* 0x0000000503577e24 */ /* 0x002fe2000f8e0257 */
[----:B---3--:R-:W-:-:S05]  /*0ee0*/  IADD3 R86, PT, PT, -R86, RZ, RZ ;  /* 0x000000ff56567210 */ /* 0x008fca0007ffe1ff */
[----:B--2---:R-:W-:Y:S01]  /*0ef0*/  IMAD R86, R2, R86, UR4 ;  /* 0x0000000402567e24 */ /* 0x004fe2000f8e0256 */
[----:B------:R-:W-:Y:S06]  /*0f00*/  @!P0 BRA `(.L_x_15) ;  /* 0x0000000000b88947 */ /* 0x000fec0003800000 */
[----:B------:R-:W1:Y:S01]  /*0f10*/  LDC.64 R4, c[0x0][0xb18] ;  /* 0x0002c600ff047b82 */ /* 0x000e620000000a00 */
[----:B------:R-:W-:-:S07]  /*0f20*/  ISETP.NE.AND P0, PT, R10, 0x1, PT ;  /* 0x000000010a00780c */ /* 0x000fce0003f05270 */
[----:B------:R-:W2:Y:S08]  /*0f30*/  LDC R9, c[0x0][0xb0c] ;  /* 0x0002c300ff097b82 */ /* 0x000eb00000000800 */
[----:B------:R-:W3:Y:S08]  /*0f40*/  LDC R12, c[0x0][0x370] ;  /* 0x0000dc00ff0c7b82 */ /* 0x000ef00000000800 */
[----:B------:R-:W4:Y:S01]  /*0f50*/  LDC R11, c[0x0][0x374] ;  /* 0x0000dd00ff0b7b82 */ /* 0x000f220000000800 */
[----:B-1----:R-:W-:-:S07]  /*0f60*/  ISETP.NE.AND P1, PT, R4, 0x1, PT ;  /* 0x000000010400780c */ /* 0x002fce0003f25270 */
[----:B------:R-:W3:Y:S01]  /*0f70*/  LDC.64 R6, c[0x0][0xb10] ;  /* 0x0002c400ff067b82 */ /* 0x000ee20000000a00 */
[----:B--2---:R-:W-:-:S07]  /*0f80*/  ISETP.NE.AND P2, PT, R9, 0x1, PT ;  /* 0x000000010900780c */ /* 0x004fce0003f45270 */
[----:B------:R-:W1:Y:S08]  /*0f90*/  LDC R8, c[0x0][0xb20] ;  /* 0x0002c800ff087b82 */ /* 0x000e700000000800 */
[----:B------:R-:W2:Y:S01]  /*0fa0*/  LDC.64 R2, c[0x0][0xb28] ;  /* 0x0002ca00ff027b82 */ /* 0x000ea20000000a00 */
[----:B----4-:R-:W-:-:S04]  /*0fb0*/  IMAD.HI.U32 R13, R11, R5, RZ ;  /* 0x000000050b0d7227 */ /* 0x010fc800078e00ff */
[----:B------:R-:W-:-:S04]  /*0fc0*/  IMAD.HI.U32 R5, R14, R5, RZ ;  /* 0x000000050e057227 */ /* 0x000fc800078e00ff */
[----:B---3--:R-:W-:-:S05]  /*0fd0*/  IMAD.HI.U32 R16, R12, R6, RZ ;  /* 0x000000060c107227 */ /* 0x008fca00078e00ff */
[-C--:B------:R-:W-:Y:S01]  /*0fe0*/  @P2 SHF.R.U32.HI R12, RZ, R7.reuse, R16 ;  /* 0x00000007ff0c2219 */ /* 0x080fe20000011610 */
[----:B------:R-:W-:Y:S01]  /*0ff0*/  IMAD.HI.U32 R16, R15, R6, RZ ;  /* 0x000000060f107227 */ /* 0x000fe200078e00ff */
[-C--:B-1----:R-:W-:Y:S02]  /*1000*/  @P1 SHF.R.U32.HI R11, RZ, R8.reuse, R13 ;  /* 0x00000008ff0b1219 */ /* 0x082fe4000001160d */
[----:B------:R-:W-:Y:S02]  /*1010*/  SHF.R.U32.HI R5, RZ, R8, R5 ;  /* 0x00000008ff057219 */ /* 0x000fe40000011605 */
[----:B------:R-:W-:Y:S02]  /*1020*/  SHF.R.U32.HI R16, RZ, R7, R16 ;  /* 0x00000007ff107219 */ /* 0x000fe40000011610 */
[----:B------:R-:W-:Y:S01]  /*1030*/  SEL R5, R14, R5, !P1 ;  /* 0x000000050e057207 */ /* 0x000fe20004800000 */
[----:B--2---:R-:W-:Y:S01]  /*1040*/  IMAD.HI.U32 R13, R11, R2, RZ ;  /* 0x000000020b0d7227 */ /* 0x004fe200078e00ff */
[----:B------:R-:W-:-:S03]  /*1050*/  SEL R16, R15, R16, !P2 ;  /* 0x000000100f107207 */ /* 0x000fc60005000000 */
[----:B------:R-:W-:Y:S01]  /*1060*/  IMAD.HI.U32 R6, R12, R2, RZ ;  /* 0x000000020c067227 */ /* 0x000fe200078e00ff */
[----:B------:R-:W-:-:S04]  /*1070*/  @P0 SHF.R.U32.HI R11, RZ, R3, R13 ;  /* 0x00000003ff0b0219 */ /* 0x000fc8000001160d */
[----:B------:R-:W-:Y:S01]  /*1080*/  @P0 SHF.R.U32.HI R12, RZ, R3, R6 ;  /* 0x00000003ff0c0219 */ /* 0x000fe20000011606 */
[----:B------:R-:W-:-:S04]  /*1090*/  IMAD R11, R11, R10, RZ ;  /* 0x0000000a0b0b7224 */ /* 0x000fc800078e02ff */
[----:B------:R-:W-:Y:S01]  /*10a0*/  IMAD R6, R12, R10, RZ ;  /* 0x0000000a0c067224 */ /* 0x000fe200078e02ff */
[----:B------:R-:W-:-:S04]  /*10b0*/  ISETP.GE.AND P1, PT, R5, R11, PT ;  /* 0x0000000b0500720c */ /* 0x000fc80003f26270 */
[----:B------:R-:W-:Y:S01]  /*10c0*/  ISETP.GE.OR P1, PT, R16, R6, P1 ;  /* 0x000000061000720c */ /* 0x000fe20000f26670 */
[----:B------:R-:W-:-:S05]  /*10d0*/  IMAD.HI.U32 R6, R5, R2, RZ ;  /* 0x0000000205067227 */ /* 0x000fca00078e00ff */
[----:B------:R-:W-:-:S04]  /*10e0*/  SHF.R.U32.HI R6, RZ, R3, R6 ;  /* 0x00000003ff067219 */ /* 0x000fc80000011606 */
[----:B------:R-:W-:-:S03]  /*10f0*/  SEL R6, R5, R6, !P0 ;  /* 0x0000000605067207 */ /* 0x000fc60004000000 */
[----:B------:R-:W-:Y:S01]  /*1100*/  @!P1 IMAD.HI.U32 R7, R16, R2, RZ ;  /* 0x0000000210079227 */ /* 0x000fe200078e00ff */
[----:B------:R-:W-:-:S04]  /*1110*/  IADD3 R2, PT, PT, -R6, RZ, RZ ;  /* 0x000000ff06027210 */ /* 0x000fc80007ffe1ff */
[----:B------:R-:W-:Y:S01]  /*1120*/  @!P1 SHF.R.U32.HI R3, RZ, R3, R7 ;  /* 0x00000003ff039219 */ /* 0x000fe20000011607 */
[----:B------:R-:W-:Y:S01]  /*1130*/  IMAD R2, R10, R2, R5 ;  /* 0x000000020a027224 */ /* 0x000fe200078e0205 */
[----:B------:R-:W-:Y:S02]  /*1140*/  IADD3 R7, PT, PT, -R5, RZ, RZ ;  /* 0x000000ff05077210 */ /* 0x000fe40007ffe1ff */
[----:B------:R-:W-:-:S03]  /*1150*/  @!P1 SEL R3, R16, R3, !P0 ;  /* 0x0000000310039207 */ /* 0x000fc60004000000 */
[----:B------:R-:W-:Y:S02]  /*1160*/  IMAD R7, R4, R7, R14 ;  /* 0x0000000704077224 */ /* 0x000fe400078e020e */
[--C-:B------:R-:W-:Y:S02]  /*1170*/  @!P1 IMAD.IADD R6, R6, 0x1, -R3.reuse ;  /* 0x0000000106069824 */ /* 0x100fe400078e0a03 */
[----:B------:R-:W-:Y:S01]  /*1180*/  @!P1 IMAD R3, R2, R12, R3 ;  /* 0x0000000c02039224 */ /* 0x000fe200078e0203 */
[----:B------:R-:W-:Y:S01]  /*1190*/  IADD3 R2, PT, PT, -R16, RZ, RZ ;  /* 0x000000ff10027210 */ /* 0x000fe20007ffe1ff */
[----:B------:R-:W-:Y:S02]  /*11a0*/  @!P1 IMAD R5, R6, R10, R16 ;  /* 0x0000000a06059224 */ /* 0x000fe400078e0210 */
[----:B------:R-:W-:Y:S02]  /*11b0*/  @!P1 IMAD.MOV.U32 R16, RZ, RZ, R3 ;  /* 0x000000ffff109224 */ /* 0x000fe400078e0003 */
[----:B------:R-:W-:-:S02]  /*11c0*/  IMAD R2, R9, R2, R15 ;  /* 0x0000000209027224 */ /* 0x000fc400078e020f */
[----:B------:R-:W-:Y:S02]  /*11d0*/  IMAD R14, R5, R4, R7 ;  /* 0x00000004050e7224 */ /* 0x000fe400078e0207 */
[----:B------:R-:W-:Y:S02]  /*11e0*/  IMAD R15, R16, R9, R2 ;  /* 0x00000009100f7224 */ /* 0x000fe400078e0202 */
.L_x_15:
[----:B------:R-:W1:Y:S01]  /*11f0*/  LDCU UR4, c[0x0][0xb30] ;  /* 0x00016600ff0477ac */ /* 0x000e620008000800 */
[----:B------:R-:W2:Y:S08]  /*1200*/  S2UR UR37, SR_CgaCtaId ;  /* 0x00000000002579c3 */ /* 0x000eb00000008800 */
[----:B------:R-:W3:Y:S01]  /*1210*/  LDC R40, c[0x0][0xb24] ;  /* 0x0002c900ff287b82 */ /* 0x000ee20000000800 */
[----:B-1----:R-:W-:-:S09]  /*1220*/  UISETP.NE.AND UP1, UPT, UR4, 0x1, UPT ;  /* 0x000000010400788c */ /* 0x002fd2000bf25270 */
[----:B--2---:R-:W-:Y:S05]  /*1230*/  BRA.U UP1, `(.L_x_16) ;  /* 0x0000000101407547 */ /* 0x004fea000b800000 */
[----:B------:R-:W1:Y:S08]  /*1240*/  LDC.64 R4, c[0x0][0xb10] ;  /* 0x0002c400ff047b82 */ /* 0x000e700000000a00 */
[----:B------:R-:W2:Y:S08]  /*1250*/  LDC.64 R2, c[0x0][0xb18] ;  /* 0x0002c600ff027b82 */ /* 0x000eb00000000a00 */
[----:B------:R-:W4:Y:S08]  /*1260*/  LDC R6, c[0x0][0xb20] ;  /* 0x0002c800ff067b82 */ /* 0x000f300000000800 */
[----:B------:R-:W3:Y:S01]  /*1270*/  LDC R7, c[0x0][0xb0c] ;  /* 0x0002c300ff077b82 */ /* 0x000ee20000000800 */
[----:B-1----:R-:W-:-:S05]  /*1280*/  IMAD.HI.U32 R4, R15, R4, RZ ;  /* 0x000000040f047227 */ /* 0x002fca00078e00ff */
[----:B------:R-:W-:Y:S01]  /*1290*/  SHF.R.U32.HI R4, RZ, R5, R4 ;  /* 0x00000005ff047219 */ /* 0x000fe20000011604 */
[----:B--2---:R-:W-:Y:S01]  /*12a0*/  IMAD.HI.U32 R3, R14, R3, RZ ;  /* 0x000000030e037227 */ /* 0x004fe200078e00ff */
[----:B------:R-:W-:-:S04]  /*12b0*/  ISETP.NE.AND P0, PT, R2, 0x1, PT ;  /* 0x000000010200780c */ /* 0x000fc80003f05270 */
[----:B----4-:R-:W-:-:S04]  /*12c0*/  SHF.R.U32.HI R3, RZ, R6, R3 ;  /* 0x00000006ff037219 */ /* 0x010fc80000011603 */
[----:B------:R-:W-:Y:S02]  /*12d0*/  SEL R3, R14, R3, !P0 ;  /* 0x000000030e037207 */ /* 0x000fe40004000000 */
[----:B---3--:R-:W-:-:S04]  /*12e0*/  ISETP.NE.AND P1, PT, R7, 0x1, PT ;  /* 0x000000010700780c */ /* 0x008fc80003f25270 */
[----:B------:R-:W-:-:S05]  /*12f0*/  SEL R4, R15, R4, !P1 ;  /* 0x000000040f047207 */ /* 0x000fca0004800000 */
[----:B------:R-:W-:Y:S02]  /*1300*/  IMAD.IADD R5, R3, 0x1, -R4 ;  /* 0x0000000103057824 */ /* 0x000fe400078e0a04 */
[----:B------:R-:W-:Y:S02]  /*1310*/  IMAD.IADD R3, R4, 0x1, -R3 ;  /* 0x0000000104037824 */ /* 0x000fe400078e0a03 */
[----:B------:R-:W-:Y:S02]  /*1320*/  IMAD R15, R5, R7, R15 ;  /* 0x00000007050f7224 */ /* 0x000fe400078e020f */
[----:B------:R-:W-:-:S07]  /*1330*/  IMAD R14, R3, R2, R14 ;  /* 0x00000002030e7224 */ /* 0x000fce00078e020e */
.L_x_16:
[----:B------:R-:W-:Y:S01]  /*1340*/  BAR.SYNC.DEFER_BLOCKING 0x0 ;  /* 0x0000000000007b1d */ /* 0x000fe20000010000 */
[----:B------:R-:W-:Y:S01]  /*1350*/  UISETP.NE.AND UP1, UPT, UR8, 0x2, UPT ;  /* 0x000000020800788c */ /* 0x000fe2000bf25270 */
[----:B------:R-:W-:Y:S02]  /*1360*/  ISETP.NE.OR P5, PT, R0, 0x2, !P5 ;  /* 0x000000020000780c */ /* 0x000fe40006fa5670 */
[----:B------:R-:W-:-:S06]  /*1370*/  LOP3.LUT R2, R101, 0x1f, RZ, 0xc0, !PT ;  /* 0x0000001f65027812 */ /* 0x000fcc00078ec0ff */
[----:B------:R-:W-:Y:S05]  /*1380*/  BRA.U UP1, `(.L_x_17) ;  /* 0x0000001101887547 */ /* 0x000fea000b800000 */
[----:B------:R-:W1:Y:S01]  /*1390*/  LDCU UR13, c[0x0][0x38c] ;  /* 0x00007180ff0d77ac */ /* 0x000e620008000800 */
[----:B------:R-:W2:Y:S01]  /*13a0*/  LDC R8, c[0x0][0x370] ;  /* 0x0000dc00ff087b82 */ /* 0x000ea20000000800 */
[----:B------:R-:W-:Y:S01]  /*13b0*/  PLOP3.LUT P1, PT, PT, PT, UP2, 0x80, 0x8 ;  /* 0x000000000008781c */ /* 0x000fe20003f2f028 */
[----:B------:R-:W-:Y:S01]  /*13c0*/  IMAD.MOV.U32 R17, RZ, RZ, 0x1 ;  /* 0x00000001ff117424 */ /* 0x000fe200078e00ff */
[----:B------:R-:W-:Y:S01]  /*13d0*/  ISETP.EQ.OR P4, PT, R2, RZ, P5 ;  /* 0x000000ff0200720c */ /* 0x000fe20002f82670 */
[----:B------:R-:W-:Y:S01]  /*13e0*/  IMAD.MOV.U32 R16, RZ, RZ, RZ ;  /* 0x000000ffff107224 */ /* 0x000fe200078e00ff */
[----:B------:R-:W-:Y:S02]  /*13f0*/  PLOP3.LUT P1, PT, P1, PT, PT, 0x8, 0x80 ;  /* 0x000000000080781c */ /* 0x000fe40000f2e170 */
[----:B------:R-:W-:Y:S01]  /*1400*/  CS2R R12, SRZ ;  /* 0x00000000000c7805 */ /* 0x000fe2000001ff00 */
[----:B------:R-:W-:Y:S01]  /*1410*/  IMAD.MOV.U32 R11, RZ, RZ, 0x1 ;  /* 0x00000001ff0b7424 */ /* 0x000fe200078e00ff */
[----:B------:R-:W4:Y:S01]  /*1420*/  LDC R0, c[0x0][0x374] ;  /* 0x0000dd00ff007b82 */ /* 0x000f220000000800 */
[----:B------:R-:W2:Y:S01]  /*1430*/  LDCU.64 UR22, c[0x0][0x348] ;  /* 0x00006900ff1677ac */ /* 0x000ea20008000a00 */
[----:B------:R-:W-:Y:S01]  /*1440*/  UMOV UR6, URZ ;  /* 0x000000ff00067c82 */ /* 0x000fe20008000000 */
[----:B-1----:R-:W-:-:S04]  /*1450*/  UIADD3 UR5, UPT, UPT, UR13, 0x7f, URZ ;  /* 0x0000007f0d057890 */ /* 0x002fc8000fffe0ff */
[----:B------:R-:W-:-:S04]  /*1460*/  USHF.R.S32.HI UR4, URZ, 0x1f, UR5 ;  /* 0x0000001fff047899 */ /* 0x000fc80008011405 */
[----:B------:R-:W-:-:S04]  /*1470*/  ULEA.HI UR4, UR4, UR5, URZ, 0x7 ;  /* 0x0000000504047291 */ /* 0x000fc8000f8f38ff */
[----:B------:R-:W-:Y:S02]  /*1480*/  USHF.R.S32.HI UR15, URZ, 0x7, UR4 ;  /* 0x00000007ff0f7899 */ /* 0x000fe40008011404 */
[----:B------:R-:W-:Y:S02]  /*1490*/  UIADD3 UR4, UPT, UPT, UR13, -0x1, URZ ;  /* 0xffffffff0d047890 */ /* 0x000fe4000fffe0ff */
[----:B------:R-:W-:Y:S02]  /*14a0*/  UISETP.LT.U32.AND UP0, UPT, UR15, 0x3, UPT ;  /* 0x000000030f00788c */ /* 0x000fe4000bf01070 */
[----:B------:R-:W-:Y:S02]  /*14b0*/  UISETP.GE.U32.AND UP1, UPT, UR4, -0xff, UPT ;  /* 0xffffff010400788c */ /* 0x000fe4000bf26070 */
[----:B------:R-:W-:Y:S02]  /*14c0*/  USEL UR14, UR15, 0x3, UP0 ;  /* 0x000000030f0e7887 */ /* 0x000fe40008000000 */
[----:B------:R-:W-:-:S02]  /*14d0*/  UIADD3 UR13, UPT, UPT, UR13, 0xfe, URZ ;  /* 0x000000fe0d0d7890 */ /* 0x000fc4000fffe0ff */
[----:B------:R-:W-:Y:S02]  /*14e0*/  UIADD3 UR5, UPT, UPT, UR14, -0x1, URZ ;  /* 0xffffffff0e057890 */ /* 0x000fe4000fffe0ff */
[----:B------:R-:W-:-:S03]  /*14f0*/  UIADD3 UR7, UPT, UPT, UR15, -UR14, URZ ;  /* 0x8000000e0f077290 */ /* 0x000fc6000fffe0ff */
[----:B------:R-:W-:-:S04]  /*1500*/  @UP1 UIADD3 UR5, UPT, UPT, UR14, URZ, URZ ;  /* 0x000000ff0e051290 */ /* 0x000fc8000fffe0ff */
[----:B--2---:R-:W-:-:S12]  /*1510*/  UIADD3 UR5, UPT, UPT, UR5, 0x1, URZ ;  /* 0x0000000105057890 */ /* 0x004fd8000fffe0ff */
.L_x_35:
[----:B------:R-:W-:Y:S01]  /*1520*/  UISETP.NE.AND UP0, UPT, UR37, URZ, UPT ;  /* 0x000000ff2500728c */ /* 0x000fe2000bf05270 */
[----:B------:R-:W1:Y:S08]  /*1530*/  S2UR UR37, SR_CgaCtaId ;  /* 0x00000000002579c3 */ /* 0x000e700000008800 */
[----:B------:R-:W-:Y:S05]  /*1540*/  BRA.U UP0, `(.L_x_18) ;  /* 0x0000000100347547 */ /* 0x000fea000b800000 */
[----:B------:R-:W2:Y:S01]  /*1550*/  S2R R2, SR_CgaCtaId ;  /* 0x0000000000027919 */ /* 0x000ea20000008800 */
[----:B------:R-:W-:-:S04]  /*1560*/  MOV R3, 0x400 ;  /* 0x0000040000037802 */ /* 0x000fc80000000f00 */
[----:B--2---:R-:W-:Y:S02]  /*1570*/  LEA R2, R2, R3, 0x18 ;  /* 0x0000000302027211 */ /* 0x004fe400078ec0ff */
[----:B------:R-:W-:-:S03]  /*1580*/  SHF.L.U32 R3, R11, 0x1f, RZ ;  /* 0x0000001f0b037819 */ /* 0x000fc600000006ff */
[----:B------:R-:W-:-:S04]  /*1590*/  IMAD R2, R12, 0x8, R2 ;  /* 0x000000080c027824 */ /* 0x000fc800078e0202 */
[----:B------:R-:W2:Y:S02]  /*15a0*/  SYNCS.PHASECHK.TRANS64.TRYWAIT P0, [R2+URZ+0xf0], R3 ;  /* 0x0000f003020075a7 */ /* 0x000ea400080011ff */
[----:B--2---:R-:W-:Y:S05]  /*15b0*/  @!P0 BRA `(.L_x_19) ;  /* 0x0000007800508947 */ /* 0x004fea0003800000 */
.L_x_130:
[----:B------:R-:W-:Y:S01]  /*15c0*/  VIADD R12, R12, 0x1 ;  /* 0x000000010c0c7836 */ /* 0x000fe20000000000 */
[----:B------:R2:W-:Y:S04]  /*15d0*/  SYNCS.ARRIVE.TRANS64.A1T0 RZ, [R2+URZ+0xe0], RZ ;  /* 0x0000e0ff02ff79a7 */ /* 0x0005e800081000ff */
[----:B------:R-:W-:-:S04]  /*15e0*/  ISETP.NE.AND P0, PT, R12, 0x2, PT ;  /* 0x000000020c00780c */ /* 0x000fc80003f05270 */
[----:B------:R-:W-:Y:S02]  /*15f0*/  SEL R12, R12, RZ, P0 ;  /* 0x000000ff0c0c7207 */ /* 0x000fe40000000000 */
[----:B--2---:R-:W-:-:S04]  /*1600*/  SEL R2, RZ, 0x1, P0 ;  /* 0x00000001ff027807 */ /* 0x004fc80000000000 */
[----:B------:R-:W-:-:S07]  /*1610*/  LOP3.LUT R11, R11, R2, RZ, 0x3c, !PT ;  /* 0x000000020b0b7212 */ /* 0x000fce00078e3cff */
.L_x_18:
[----:B------:R-:W-:Y:S01]  /*1620*/  UMOV UR4, 0x400 ;  /* 0x0000040000047882 */ /* 0x000fe20000000000 */
[----:B------:R-:W-:Y:S01]  /*1630*/  SHF.L.U32 R2, R17, 0x1f, RZ ;  /* 0x0000001f11027819 */ /* 0x000fe200000006ff */
[----:B-1----:R-:W-:Y:S01]  /*1640*/  ULEA UR4, UR37, UR4, 0x18 ;  /* 0x0000000425047291 */ /* 0x002fe2000f8ec0ff */
[----:B------:R-:W-:Y:S01]  /*1650*/  R2UR UR35, R15 ;  /* 0x000000000f2372ca */ /* 0x000fe200000e0000 */
[----:B------:R-:W-:Y:S01]  /*1660*/  UISETP.GE.U32.AND UP0, UPT, UR13, 0xff, UPT ;  /* 0x000000ff0d00788c */ /* 0x000fe2000bf06070 */
[----:B------:R-:W-:Y:S01]  /*1670*/  R2UR UR19, R14 ;  /* 0x000000000e1372ca */ /* 0x000fe200000e0000 */
[----:B------:R-:W-:Y:S01]  /*1680*/  ULEA UR8, UR6, UR4, 0x3 ;  /* 0x0000000406087291 */ /* 0x000fe2000f8e18ff */
[----:B------:R-:W-:-:S08]  /*1690*/  UMOV UR29, URZ ;  /* 0x000000ff001d7c82 */ /* 0x000fd00008000000 */
[----:B------:R1:W2:Y:S01]  /*16a0*/  SYNCS.PHASECHK.TRANS64.TRYWAIT P0, [UR8+0x18], R2 ;  /* 0x00001802ff0075a7 */ /* 0x0002a20008001108 */
[----:B------:R-:W-:Y:S02]  /*16b0*/  USHF.L.U32 UR35, UR35, 0x7, URZ ;  /* 0x0000000723237899 */ /* 0x000fe400080006ff */
[----:B------:R-:W-:Y:S01]  /*16c0*/  USHF.L.U32 UR19, UR19, 0x7, URZ ;  /* 0x0000000713137899 */ /* 0x000fe200080006ff */
[----:B------:R-:W-:Y:S11]  /*16d0*/  BRA.U !UP0, `(.L_x_20) ;  /* 0x0000000108d47547 */ /* 0x000ff6000b800000 */
[----:B------:R-:W-:Y:S01]  /*16e0*/  UMOV UR21, URZ ;  /* 0x000000ff00157c82 */ /* 0x000fe20008000000 */
[----:B------:R-:W-:-:S05]  /*16f0*/  UMOV UR42, UR6 ;  /* 0x00000006002a7c82 */ /* 0x000fca0008000000 */
.L_x_25:
[----:B-1----:R-:W-:Y:S01]  /*1700*/  ULEA UR33, UR42, UR4, 0x3 ;  /* 0x000000042a217291 */ /* 0x002fe2000f8e18ff */
[----:B--2---:R-:W-:Y:S01]  /*1710*/  @!P5 MOV R3, 0x10000 ;  /* 0x000100000003d802 */ /* 0x004fe20000000f00 */
[----:B--2---:R-:W-:Y:S10]  /*1720*/  @P0 BRA `(.L_x_21) ;  /* 0x00000000000c0947 */ /* 0x004ff40003800000 */
[----:B------:R-:W-:-:S04]  /*1730*/  SHF.L.U32 R4, R17, 0x1f, RZ ;  /* 0x0000001f11047819 */ /* 0x000fc800000006ff */
[----:B------:R-:W2:Y:S02]  /*1740*/  SYNCS.PHASECHK.TRANS64.TRYWAIT P0, [UR33+0x18], R4 ;  /* 0x00001804ff0075a7 */ /* 0x000ea40008001121 */
[----:B--2---:R-:W-:Y:S05]  /*1750*/  @!P0 BRA `(.L_x_22) ;  /* 0x0000007400fc8947 */ /* 0x004fea0003800000 */
.L_x_21:
[----:B------:R2:W-:Y:S01]  /*1760*/  @!P5 SYNCS.ARRIVE.TRANS64 RZ, [UR33], R3 ;  /* 0x00000003ffffd9a7 */ /* 0x0005e20008000021 */
[----:B------:R-:W-:Y:S04]  /*1770*/  BSSY.RECONVERGENT B0, `(.L_x_23) ;  /* 0x0000003000007945 */ /* 0x000fe80003800200 */
[----:B------:R-:W-:Y:S05]  /*1780*/  @P4 BRA `(.L_x_24) ;  /* 0x0000000000044947 */ /* 0x000fea0003800000 */
[----:B------:R-:W-:Y:S05]  /*1790*/  BPT.TRAP 0x1 ;  /* 0x000000040000795c */ /* 0x000fea0000300000 */
.L_x_24:
[----:B------:R-:W-:Y:S05]  /*17a0*/  BSYNC.RECONVERGENT B0 ;  /* 0x0000000000007941 */ /* 0x000fea0003800200 */
.L_x_23:
[----:B------:R-:W-:Y:S02]  /*17b0*/  UIADD3 UR6, UPT, UPT, UR42, 0x1, URZ ;  /* 0x000000012a067890 */ /* 0x000fe4000fffe0ff */
[----:B------:R-:W-:Y:S02]  /*17c0*/  UIADD3 UR40, UP1, UPT, UR22, 0x80, URZ ;  /* 0x0000008016287890 */ /* 0x000fe4000ff3e0ff */
[----:B------:R-:W-:Y:S02]  /*17d0*/  UISETP.NE.AND UP0, UPT, UR6, 0x3, UPT ;  /* 0x000000030600788c */ /* 0x000fe4000bf05270 */
[----:B------:R-:W-:Y:S02]  /*17e0*/  USHF.L.U32 UR34, UR21, 0x7, URZ ;  /* 0x0000000715227899 */ /* 0x000fe400080006ff */
[----:B------:R-:W-:Y:S02]  /*17f0*/  USEL UR9, URZ, 0x1, UP0 ;  /* 0x00000001ff097887 */ /* 0x000fe40008000000 */
[----:B------:R-:W-:-:S02]  /*1800*/  USEL UR6, UR6, URZ, UP0 ;  /* 0x000000ff06067287 */ /* 0x000fc40008000000 */
[----:B------:R-:W-:Y:S02]  /*1810*/  UIADD3 UR38, UP0, UPT, UR22, 0x180, URZ ;  /* 0x0000018016267890 */ /* 0x000fe4000ff1e0ff */
[----:B------:R-:W-:Y:S01]  /*1820*/  ULEA UR8, UR6, UR4, 0x3 ;  /* 0x0000000406087291 */ /* 0x000fe2000f8e18ff */
[----:B------:R-:W-:Y:S01]  /*1830*/  LOP3.LUT R17, R17, UR9, RZ, 0x3c, !PT ;  /* 0x0000000911117c12 */ /* 0x000fe2000f8e3cff */
[----:B------:R-:W-:Y:S02]  /*1840*/  UIADD3.X UR41, UPT, UPT, URZ, UR23, URZ, UP1, !UPT ;  /* 0x00000017ff297290 */ /* 0x000fe40008ffe4ff */
[----:B------:R-:W-:Y:S01]  /*1850*/  UIADD3 UR26, UPT, UPT, UR34, 0x40, URZ ;  /* 0x00000040221a7890 */ /* 0x000fe2000fffe0ff */
[----:B-1----:R-:W-:Y:S01]  /*1860*/  SHF.L.U32 R2, R17, 0x1f, RZ ;  /* 0x0000001f11027819 */ /* 0x002fe200000006ff */
[----:B------:R-:W-:Y:S01]  /*1870*/  UIADD3.X UR39, UPT, UPT, URZ, UR23, URZ, UP0, !UPT ;  /* 0x00000017ff277290 */ /* 0x000fe200087fe4ff */
[----:B------:R-:W-:Y:S02]  /*1880*/  UMOV UR30, 0x0 ;  /* 0x00000000001e7882 */ /* 0x000fe40000000000 */
[----:B------:R1:W1:Y:S01]  /*1890*/  SYNCS.PHASECHK.TRANS64.TRYWAIT P0, [UR8+0x18], R2 ;  /* 0x00001802ff0075a7 */ /* 0x0002620008001108 */
[----:B------:R-:W-:Y:S01]  /*18a0*/  ULEA UR8, UR42, UR4, 0xf ;  /* 0x000000042a087291 */ /* 0x000fe2000f8e78ff */
[----:B------:R-:W-:Y:S01]  /*18b0*/  UMOV UR31, 0x10000000 ;  /* 0x10000000001f7882 */ /* 0x000fe20000000000 */
[----:B------:R-:W-:-:S02]  /*18c0*/  UMOV UR25, UR33 ;  /* 0x0000002100197c82 */ /* 0x000fc40008000000 */
[----:B------:R-:W-:Y:S02]  /*18d0*/  UIADD3 UR32, UPT, UPT, UR8, 0x8400, URZ ;  /* 0x0000840008207890 */ /* 0x000fe4000fffe0ff */
[----:B------:R-:W-:Y:S02]  /*18e0*/  UIADD3 UR24, UPT, UPT, UR8, 0xc400, URZ ;  /* 0x0000c40008187890 */ /* 0x000fe4000fffe0ff */
[----:B------:R-:W-:Y:S02]  /*18f0*/  UIADD3 UR16, UPT, UPT, UR8, 0x20400, URZ ;  /* 0x0002040008107890 */ /* 0x000fe4000fffe0ff */
[----:B------:R-:W-:Y:S01]  /*1900*/  UIADD3 UR8, UPT, UPT, UR8, 0x24400, URZ ;  /* 0x0002440008087890 */ /* 0x000fe2000fffe0ff */
[----:B------:R-:W-:Y:S01]  /*1910*/  UMOV UR27, UR35 ;  /* 0x00000023001b7c82 */ /* 0x000fe20008000000 */
[----:B------:R-:W-:Y:S01]  /*1920*/  UMOV UR28, UR36 ;  /* 0x00000024001c7c82 */ /* 0x000fe20008000000 */
[----:B------:R-:W-:Y:S01]  /*1930*/  UMOV UR17, UR33 ;  /* 0x0000002100117c82 */ /* 0x000fe20008000000 */
[----:B------:R-:W-:Y:S01]  /*1940*/  UMOV UR20, UR36 ;  /* 0x0000002400147c82 */ /* 0x000fe20008000000 */
[----:B------:R-:W-:Y:S01]  /*1950*/  UMOV UR18, UR34 ;  /* 0x0000002200127c82 */ /* 0x000fe20008000000 */
[----:B------:R1:W-:Y:S01]  /*1960*/  UTMALDG.3D [UR32], [UR40], desc[UR30] ;  /* 0x00001e20280075b4 */ /* 0x0003e20008011000 */
[----:B------:R-:W-:Y:S01]  /*1970*/  UMOV UR11, UR19 ;  /* 0x00000013000b7c82 */ /* 0x000fe20008000000 */
[----:B------:R-:W-:Y:S01]  /*1980*/  UMOV UR12, UR36 ;  /* 0x00000024000c7c82 */ /* 0x000fe20008000000 */
[----:B------:R-:W-:Y:S01]  /*1990*/  UMOV UR9, UR33 ;  /* 0x0000002100097c82 */ /* 0x000fe20008000000 */
[----:B------:R-:W-:Y:S01]  /*19a0*/  UMOV UR10, UR26 ;  /* 0x0000001a000a7c82 */ /* 0x000fe20008000000 */
[----:B------:R-:W-:Y:S01]  /*19b0*/  UIADD3 UR21, UPT, UPT, UR21, 0x1, URZ ;  /* 0x0000000115157890 */ /* 0x000fe2000fffe0ff */
[----:B------:R-:W-:Y:S01]  /*19c0*/  UMOV UR29, UR5 ;  /* 0x00000005001d7c82 */ /* 0x000fe20008000000 */
[----:B------:R1:W-:Y:S02]  /*19d0*/  UTMALDG.3D [UR24], [UR40], desc[UR30] ;  /* 0x00001e18280075b4 */ /* 0x0003e40008011000 */
[----:B------:R-:W-:Y:S01]  /*19e0*/  UISETP.NE.AND UP0, UPT, UR21, UR5, UPT ;  /* 0x000000051500728c */ /* 0x000fe2000bf05270 */
[----:B------:R-:W-:Y:S01]  /*19f0*/  UMOV UR42, UR6 ;  /* 0x00000006002a7c82 */ /* 0x000fe20008000000 */
[----:B------:R1:W-:Y:S01]  /*1a00*/  UTMALDG.3D [UR16], [UR38], desc[UR30] ;  /* 0x00001e10260075b4 */ /* 0x0003e20008011000 */
[----:B------:R1:W-:Y:S06]  /*1a10*/  UTMALDG.3D [UR8], [UR38], desc[UR30] ;  /* 0x00001e08260075b4 */ /* 0x0003ec0008011000 */
[----:B------:R-:W-:Y:S05]  /*1a20*/  BRA.U UP0, `(.L_x_25) ;  /* 0xfffffffd00347547 */ /* 0x000fea000b83ffff */
.L_x_20:
[----:B-1----:R-:W-:Y:S01]  /*1a30*/  ULEA UR8, UR6, UR4, 0x3 ;  /* 0x0000000406087291 */ /* 0x002fe2000f8e18ff */
[----:B------:R-:W-:Y:S01]  /*1a40*/  SHF.L.U32 R2, R17, 0x1f, RZ ;  /* 0x0000001f11027819 */ /* 0x000fe200000006ff */
[----:B------:R-:W-:Y:S01]  /*1a50*/  @!P1 SYNCS.ARRIVE.TRANS64.A1T0 RZ, [UR4+0x78], RZ ;  /* 0x000078ffffff99a7 */ /* 0x000fe20008100004 */
[----:B------:R-:W-:-:S06]  /*1a60*/  UISETP.GT.AND UP0, UPT, UR15, UR14, UPT ;  /* 0x0000000e0f00728c */ /* 0x000fcc000bf04270 */
[----:B--2---:R1:W2:Y:S03]  /*1a70*/  SYNCS.PHASECHK.TRANS64.TRYWAIT P0, [UR8+0x18], R2 ;  /* 0x00001802ff0075a7 */ /* 0x0042a60008001108 */
[----:B------:R-:W-:Y:S05]  /*1a80*/  BRA.U !UP0, `(.L_x_26) ;  /* 0x0000000108d07547 */ /* 0x000fea000b800000 */
[----:B------:R-:W-:Y:S01]  /*1a90*/  UIADD3 UR21, UPT, UPT, UR7, UR29, URZ ;  /* 0x0000001d07157290 */ /* 0x000fe2000fffe0ff */
[----:B------:R-:W-:-:S11]  /*1aa0*/  UMOV UR42, UR6 ;  /* 0x00000006002a7c82 */ /* 0x000fd60008000000 */
.L_x_31:
[----:B-1----:R-:W-:Y:S01]  /*1ab0*/  ULEA UR33, UR42, UR4, 0x3 ;  /* 0x000000042a217291 */ /* 0x002fe2000f8e18ff */
[----:B--2---:R-:W-:Y:S01]  /*1ac0*/  @!P5 MOV R3, 0x10000 ;  /* 0x000100000003d802 */ /* 0x004fe20000000f00 */
[----:B--2---:R-:W-:Y:S10]  /*1ad0*/  @P0 BRA `(.L_x_27) ;  /* 0x00000000000c0947 */ /* 0x004ff40003800000 */
[----:B------:R-:W-:-:S04]  /*1ae0*/  SHF.L.U32 R4, R17, 0x1f, RZ ;  /* 0x0000001f11047819 */ /* 0x000fc800000006ff */
[----:B------:R-:W2:Y:S02]  /*1af0*/  SYNCS.PHASECHK.TRANS64.TRYWAIT P0, [UR33+0x18], R4 ;  /* 0x00001804ff0075a7 */ /* 0x000ea40008001121 */
[----:B--2---:R-:W-:Y:S05]  /*1b00*/  @!P0 BRA `(.L_x_28) ;  /* 0x0000007400288947 */ /* 0x004fea0003800000 */
.L_x_27:
[----:B------:R2:W-:Y:S01]  /*1b10*/  @!P5 SYNCS.ARRIVE.TRANS64 RZ, [UR33], R3 ;  /* 0x00000003ffffd9a7 */ /* 0x0005e20008000021 */
[----:B------:R-:W-:Y:S04]  /*1b20*/  BSSY.RECONVERGENT B0, `(.L_x_29) ;  /* 0x0000003000007945 */ /* 0x000fe80003800200 */
[----:B------:R-:W-:Y:S05]  /*1b30*/  @P4 BRA `(.L_x_30) ;  /* 0x0000000000044947 */ /* 0x000fea0003800000 */
[----:B------:R-:W-:Y:S05]  /*1b40*/  BPT.TRAP 0x1 ;  /* 0x000000040000795c */ /* 0x000fea0000300000 */
.L_x_30:
[----:B------:R-:W-:Y:S05]  /*1b50*/  BSYNC.RECONVERGENT B0 ;  /* 0x0000000000007941 */ /* 0x000fea0003800200 */
.L_x_29:
        /* <DEDUP_REMOVED lines=31> */
[----:B------:R-:W-:Y:S01]  /*1d50*/  UMOV UR10, UR26 ;  /* 0x0000001a000a7c82 */ /* 0x000fe20008000000 */
[----:B------:R-:W-:Y:S01]  /*1d60*/  UIADD3 UR29, UPT, UPT, UR29, 0x1, URZ ;  /* 0x000000011d1d7890 */ /* 0x000fe2000fffe0ff */
[----:B------:R1:W-:Y:S01]  /*1d70*/  UTMALDG.3D [UR24], [UR40], desc[UR30] ;  /* 0x00001e18280075b4 */ /* 0x0003e20008011000 */
[----:B------:R-:W-:-:S02]  /*1d80*/  UMOV UR42, UR6 ;  /* 0x00000006002a7c82 */ /* 0x000fc40008000000 */
[----:B------:R-:W-:Y:S01]  /*1d90*/  UISETP.NE.AND UP0, UPT, UR29, UR21, UPT ;  /* 0x000000151d00728c */ /* 0x000fe2000bf05270 */
[----:B------:R1:W-:Y:S01]  /*1da0*/  UTMALDG.3D [UR16], [UR38], desc[UR30] ;  /* 0x00001e10260075b4 */ /* 0x0003e20008011000 */
[----:B------:R1:W-:Y:S07]  /*1db0*/  UTMALDG.3D [UR8], [UR38], desc[UR30] ;  /* 0x00001e08260075b4 */ /* 0x0003ee0008011000 */
[----:B------:R-:W-:Y:S05]  /*1dc0*/  BRA.U UP0, `(.L_x_31) ;  /* 0xfffffffd00387547 */ /* 0x000fea000b83ffff */
.L_x_26:
[C---:B-1----:R-:W-:Y:S01]  /*1dd0*/  LEA R2, R16.reuse, UR4, 0x3 ;  /* 0x0000000410027c11 */ /* 0x042fe2000f8e18ff */
[----:B------:R-:W-:Y:S01]  /*1de0*/  NOP ;  /* 0x0000000000007918 */ /* 0x000fe20000000000 */
[----:B--2---:R-:W-:Y:S02]  /*1df0*/  SHF.L.U32 R3, R13, 0x1f, RZ ;  /* 0x0000001f0d037819 */ /* 0x004fe400000006ff */
[----:B------:R-:W-:Y:S02]  /*1e00*/  LEA R4, R16, UR4, 0x4 ;  /* 0x0000000410047c11 */ /* 0x000fe4000f8e20ff */
[----:B------:R-:W1:Y:S02]  /*1e10*/  SYNCS.PHASECHK.TRANS64.TRYWAIT P0, [R2+URZ+0x80], R3 ;  /* 0x00008003020075a7 */ /* 0x000e6400080011ff */
[----:B-1----:R-:W-:Y:S05]  /*1e20*/  @!P0 BRA `(.L_x_32) ;  /* 0x0000007000788947 */ /* 0x002fea0003800000 */
.L_x_133:
[----:B------:R-:W2:Y:S01]  /*1e30*/  LDS.128 R4, [R4+0x110] ;  /* 0x0001100004047984 */ /* 0x000ea20000000c00 */
[----:B---3--:R-:W-:Y:S01]  /*1e40*/  ISETP.GE.AND P0, PT, R40, 0x1, PT ;  /* 0x000000012800780c */ /* 0x008fe20003f06270 */
[----:B-1----:R-:W-:Y:S01]  /*1e50*/  VIADD R2, R2, 0x90 ;  /* 0x0000009002027836 */ /* 0x002fe20000000000 */
[----:B------:R-:W-:Y:S01]  /*1e60*/  @!PT LDS RZ, [RZ] ;  /* 0x00000000fffff984 */ /* 0x000fe20000000800 */
[----:B------:R-:W-:Y:S01]  /*1e70*/  @!PT LDS RZ, [RZ] ;  /* 0x00000000fffff984 */ /* 0x000fe20000000800 */
[----:B------:R-:W-:Y:S01]  /*1e80*/  @!PT LDS RZ, [RZ] ;  /* 0x00000000fffff984 */ /* 0x000fe20000000800 */
[----:B------:R-:W-:Y:S01]  /*1e90*/  @!PT LDS RZ, [RZ] ;  /* 0x00000000fffff984 */ /* 0x000fe20000000800 */
[----:B------:R1:W-:Y:S06]  /*1ea0*/  MEMBAR.ALL.CTA ;  /* 0x0000000000007992 */ /* 0x0003ec0000008000 */
[----:B-1----:R-:W1:Y:S01]  /*1eb0*/  FENCE.VIEW.ASYNC.S ;  /* 0x00000000000073c6 */ /* 0x002e620000000000 */
[----:B------:R-:W-:-:S04]  /*1ec0*/  PRMT R2, RZ, 0x654, R2 ;  /* 0x00000654ff027816 */ /* 0x000fc80000000002 */
[----:B-1----:R1:W-:Y:S01]  /*1ed0*/  SYNCS.ARRIVE.TRANS64.RED.A1T0 RZ, [R2+URZ], RZ ;  /* 0x000000ff02ff79a7 */ /* 0x0023e200081004ff */
[----:B--2---:R-:W-:-:S13]  /*1ee0*/  LOP3.LUT P2, RZ, R6, 0x1, RZ, 0xc0, !PT ;  /* 0x0000000106ff7812 */ /* 0x004fda000784c0ff */
[----:B------:R-:W-:Y:S01]  /*1ef0*/  @P2 SHF.R.U32.HI R3, RZ, 0x10, R5 ;  /* 0x00000010ff032819 */ /* 0x000fe20000011605 */
[----:B------:R-:W-:Y:S01]  /*1f00*/  VOTEU.ANY UP0, P2 ;  /* 0x0000000000ff7886 */ /* 0x000fe20001000100 */
[----:B------:R-:W-:Y:S02]  /*1f10*/  @P2 MOV R10, R4 ;  /* 0x00000004000a2202 */ /* 0x000fe40000000f00 */
[----:B------:R-:W-:Y:S02]  /*1f20*/  @P2 R2UR.BROADCAST UR8, R3 ;  /* 0x00000000030822ca */ /* 0x000fe400008e0000 */
[----:B------:R-:W-:-:S11]  /*1f30*/  @P2 LOP3.LUT R9, R5, 0xffff, RZ, 0xc0, !PT ;  /* 0x0000ffff05092812 */ /* 0x000fd600078ec0ff */
[----:B------:R-:W-:Y:S01]  /*1f40*/  @UP0 UMOV UR36, UR8 ;  /* 0x0000000800240c82 */ /* 0x000fe20008000000 */
[----:B-1----:R-:W-:Y:S05]  /*1f50*/  @!P0 BRA `(.L_x_33) ;  /* 0x0000000000b88947 */ /* 0x002fea0003800000 */
[----:B------:R-:W4:Y:S01]  /*1f60*/  LDC.64 R4, c[0x0][0xb18] ;  /* 0x0002c600ff047b82 */ /* 0x000f220000000a00 */
[----:B------:R-:W-:-:S07]  /*1f70*/  ISETP.NE.AND P3, PT, R40, 0x1, PT ;  /* 0x000000012800780c */ /* 0x000fce0003f65270 */
[----:B------:R-:W1:Y:S08]  /*1f80*/  LDC.64 R6, c[0x0][0xb10] ;  /* 0x0002c400ff067b82 */ /* 0x000e700000000a00 */
[----:B------:R-:W2:Y:S08]  /*1f90*/  LDC R14, c[0x0][0xb20] ;  /* 0x0002c800ff0e7b82 */ /* 0x000eb00000000800 */
[----:B------:R-:W3:Y:S01]  /*1fa0*/  LDC R15, c[0x0][0xb0c] ;  /* 0x0002c300ff0f7b82 */ /* 0x000ee20000000800 */
[----:B----4-:R-:W-:Y:S01]  /*1fb0*/  IMAD.HI.U32 R19, R0, R5, RZ ;  /* 0x0000000500137227 */ /* 0x010fe200078e00ff */
[----:B------:R-:W-:-:S03]  /*1fc0*/  ISETP.NE.AND P0, PT, R4, 0x1, PT ;  /* 0x000000010400780c */ /* 0x000fc60003f05270 */
[----:B------:R-:W-:-:S03]  /*1fd0*/  IMAD.HI.U32 R5, R9, R5, RZ ;  /* 0x0000000509057227 */ /* 0x000fc600078e00ff */
[----:B------:R-:W4:Y:S01]  /*1fe0*/  LDC.64 R2, c[0x0][0xb28] ;  /* 0x0002ca00ff027b82 */ /* 0x000f220000000a00 */
[----:B-1----:R-:W-:-:S04]  /*1ff0*/  IMAD.HI.U32 R20, R8, R6, RZ ;  /* 0x0000000608147227 */ /* 0x002fc800078e00ff */
[----:B------:R-:W-:Y:S01]  /*2000*/  IMAD.HI.U32 R21, R10, R6, RZ ;  /* 0x000000060a157227 */ /* 0x000fe200078e00ff */
[----:B------:R-:W-:Y:S02]  /*2010*/  SHF.R.U32.HI R20, RZ, R7, R20 ;  /* 0x00000007ff147219 */ /* 0x000fe40000011614 */
[-C--:B--2---:R-:W-:Y:S02]  /*2020*/  SHF.R.U32.HI R19, RZ, R14.reuse, R19 ;  /* 0x0000000eff137219 */ /* 0x084fe40000011613 */
[----:B------:R-:W-:Y:S02]  /*2030*/  SHF.R.U32.HI R5, RZ, R14, R5 ;  /* 0x0000000eff057219 */ /* 0x000fe40000011605 */
[----:B------:R-:W-:Y:S02]  /*2040*/  SEL R19, R0, R19, !P0 ;  /* 0x0000001300137207 */ /* 0x000fe40004000000 */
[----:B------:R-:W-:Y:S02]  /*2050*/  SHF.R.U32.HI R21, RZ, R7, R21 ;  /* 0x00000007ff157219 */ /* 0x000fe40000011615 */
[----:B---3--:R-:W-:-:S02]  /*2060*/  ISETP.NE.AND P1, PT, R15, 0x1, PT ;  /* 0x000000010f00780c */ /* 0x008fc40003f25270 */
[----:B------:R-:W-:Y:S02]  /*2070*/  SEL R5, R9, R5, !P0 ;  /* 0x0000000509057207 */ /* 0x000fe40004000000 */
[----:B------:R-:W-:Y:S02]  /*2080*/  SEL R20, R8, R20, !P1 ;  /* 0x0000001408147207 */ /* 0x000fe40004800000 */
[----:B------:R-:W-:Y:S01]  /*2090*/  SEL R21, R10, R21, !P1 ;  /* 0x000000150a157207 */ /* 0x000fe20004800000 */
[----:B----4-:R-:W-:-:S04]  /*20a0*/  IMAD.HI.U32 R18, R19, R2, RZ ;  /* 0x0000000213127227 */ /* 0x010fc800078e00ff */
        /* <DEDUP_REMOVED lines=10> */
[----:B------:R-:W-:-:S04]  /*2150*/  @!P0 IMAD.HI.U32 R7, R21, R2, RZ ;  /* 0x0000000215078227 */ /* 0x000fc800078e00ff */
[----:B------:R-:W-:Y:S01]  /*2160*/  IMAD.MOV R2, RZ, RZ, -R6 ;  /* 0x000000ffff027224 */ /* 0x000fe200078e0a06 */
[----:B------:R-:W-:Y:S02]  /*2170*/  @!P0 SHF.R.U32.HI R3, RZ, R3, R7 ;  /* 0x00000003ff038219 */ /* 0x000fe40000011607 */
[----:B------:R-:W-:Y:S01]  /*2180*/  IADD3 R7, PT, PT, -R5, RZ, RZ ;  /* 0x000000ff05077210 */ /* 0x000fe20007ffe1ff */
[----:B------:R-:W-:Y:S01]  /*2190*/  IMAD R2, R40, R2, R5 ;  /* 0x0000000228027224 */ /* 0x000fe200078e0205 */
        /* <DEDUP_REMOVED lines=10> */
.L_x_33:
[----:B------:R-:W1:Y:S02]  /*2240*/  LDCU UR8, c[0x0][0xb30] ;  /* 0x00016600ff0877ac */ /* 0x000e640008000800 */
[----:B-1----:R-:W-:-:S09]  /*2250*/  UISETP.NE.AND UP0, UPT, UR8, 0x1, UPT ;  /* 0x000000010800788c */ /* 0x002fd2000bf05270 */
[----:B------:R-:W-:Y:S05]  /*2260*/  BRA.U UP0, `(.L_x_34) ;  /* 0x0000000100407547 */ /* 0x000fea000b800000 */
[----:B------:R-:W1:Y:S08]  /*2270*/  LDC.64 R4, c[0x0][0xb10] ;  /* 0x0002c400ff047b82 */ /* 0x000e700000000a00 */
[----:B------:R-:W2:Y:S08]  /*2280*/  LDC.64 R2, c[0x0][0xb18] ;  /* 0x0002c600ff027b82 */ /* 0x000eb00000000a00 */
[----:B------:R-:W3:Y:S08]  /*2290*/  LDC R6, c[0x0][0xb20] ;  /* 0x0002c800ff067b82 */ /* 0x000ef00000000800 */
[----:B------:R-:W4:Y:S01]  /*22a0*/  LDC R7, c[0x0][0xb0c] ;  /* 0x0002c300ff077b82 */ /* 0x000f220000000800 */
[----:B-1----:R-:W-:-:S05]  /*22b0*/  IMAD.HI.U32 R4, R10, R4, RZ ;  /* 0x000000040a047227 */ /* 0x002fca00078e00ff */
[----:B------:R-:W-:Y:S01]  /*22c0*/  SHF.R.U32.HI R4, RZ, R5, R4 ;  /* 0x00000005ff047219 */ /* 0x000fe20000011604 */
[----:B--2---:R-:W-:Y:S01]  /*22d0*/  IMAD.HI.U32 R3, R9, R3, RZ ;  /* 0x0000000309037227 */ /* 0x004fe200078e00ff */
[----:B------:R-:W-:-:S04]  /*22e0*/  ISETP.NE.AND P0, PT, R2, 0x1, PT ;  /* 0x000000010200780c */ /* 0x000fc80003f05270 */
[----:B---3--:R-:W-:-:S04]  /*22f0*/  SHF.R.U32.HI R3, RZ, R6, R3 ;  /* 0x00000006ff037219 */ /* 0x008fc80000011603 */
[----:B------:R-:W-:Y:S02]  /*2300*/  SEL R3, R9, R3, !P0 ;  /* 0x0000000309037207 */ /* 0x000fe40004000000 */
[----:B----4-:R-:W-:-:S04]  /*2310*/  ISETP.NE.AND P1, PT, R7, 0x1, PT ;  /* 0x000000010700780c */ /* 0x010fc80003f25270 */
[----:B------:R-:W-:-:S05]  /*2320*/  SEL R4, R10, R4, !P1 ;  /* 0x000000040a047207 */ /* 0x000fca0004800000 */
[----:B------:R-:W-:Y:S02]  /*2330*/  IMAD.IADD R5, R3, 0x1, -R4 ;  /* 0x0000000103057824 */ /* 0x000fe400078e0a04 */
[----:B------:R-:W-:Y:S02]  /*2340*/  IMAD.IADD R3, R4, 0x1, -R3 ;  /* 0x0000000104037824 */ /* 0x000fe400078e0a03 */
[----:B------:R-:W-:Y:S02]  /*2350*/  IMAD R10, R5, R7, R10 ;  /* 0x00000007050a7224 */ /* 0x000fe400078e020a */
[----:B------:R-:W-:-:S07]  /*2360*/  IMAD R9, R3, R2, R9 ;  /* 0x0000000203097224 */ /* 0x000fce00078e0209 */
.L_x_34:
[----:B------:R-:W-:Y:S01]  /*2370*/  VIADD R16, R16, 0x1 ;  /* 0x0000000110107836 */ /* 0x000fe20000000000 */
[----:B------:R-:W-:Y:S01]  /*2380*/  PLOP3.LUT P1, PT, PT, PT, PT, 0x80, 0x8 ;  /* 0x000000000008781c */ /* 0x000fe20003f2f070 */
[----:B------:R-:W-:Y:S02]  /*2390*/  IMAD.IADD R15, R10, 0x1, R87 ;  /* 0x000000010a0f7824 */ /* 0x000fe400078e0257 */
[----:B------:R-:W-:Y:S01]  /*23a0*/  IMAD.IADD R14, R9, 0x1, R86 ;  /* 0x00000001090e7824 */ /* 0x000fe200078e0256 */
[----:B------:R-:W-:-:S04]  /*23b0*/  ISETP.NE.AND P0, PT, R16, 0x2, PT ;  /* 0x000000021000780c */ /* 0x000fc80003f05270 */
[----:B------:R-:W-:Y:S02]  /*23c0*/  SEL R2, RZ, 0x1, P0 ;  /* 0x00000001ff027807 */ /* 0x000fe40000000000 */
[----:B------:R-:W-:Y:S02]  /*23d0*/  SEL R16, R16, RZ, P0 ;  /* 0x000000ff10107207 */ /* 0x000fe40000000000 */
[----:B------:R-:W-:Y:S01]  /*23e0*/  LOP3.LUT R13, R13, R2, RZ, 0x3c, !PT ;  /* 0x000000020d0d7212 */ /* 0x000fe200078e3cff */
[----:B------:R-:W-:Y:S06]  /*23f0*/  @P2 BRA `(.L_x_35) ;  /* 0xfffffff000482947 */ /* 0x000fec000383ffff */
[----:B------:R-:W-:Y:S01]  /*2400*/  UIADD3 UR4, UPT, UPT, UR4, 0x18, URZ ;  /* 0x0000001804047890 */ /* 0x000fe2000fffe0ff */
[----:B------:R-:W-:-:S03]  /*2410*/  SHF.L.U32 R2, R17, 0x1f, RZ ;  /* 0x0000001f11027819 */ /* 0x000fc600000006ff */
[----:B------:R-:W-:-:S09]  /*2420*/  ULEA UR5, UR6, UR4, 0x3 ;  /* 0x0000000406057291 */ /* 0x000fd2000f8e18ff */
[----:B------:R-:W1:Y:S02]  /*2430*/  SYNCS.PHASECHK.TRANS64.TRYWAIT P0, [UR5], R2 ;  /* 0x00000002ff0075a7 */ /* 0x000e640008001105 */
[----:B-1----:R-:W-:Y:S05]  /*2440*/  @!P0 BRA `(.L_x_36) ;  /* 0x0000006c00048947 */ /* 0x002fea0003800000 */
.L_x_135:
[----:B------:R-:W-:-:S04]  /*2450*/  UIADD3 UR6, UPT, UPT, UR6, 0x1, URZ ;  /* 0x0000000106067890 */ /* 0x000fc8000fffe0ff */
[----:B------:R-:W-:-:S04]  /*2460*/  UISETP.NE.AND UP0, UPT, UR6, 0x3, UPT ;  /* 0x000000030600788c */ /* 0x000fc8000bf05270 */
[----:B------:R-:W-:Y:S02]  /*2470*/  USEL UR7, URZ, 0x1, UP0 ;  /* 0x00000001ff077887 */ /* 0x000fe40008000000 */
[----:B------:R-:W-:-:S04]  /*2480*/  USEL UR6, UR6, URZ, UP0 ;  /* 0x000000ff06067287 */ /* 0x000fc80008000000 */
[----:B------:R-:W-:Y:S01]  /*2490*/  ULEA UR5, UR6, UR4, 0x3 ;  /* 0x0000000406057291 */ /* 0x000fe2000f8e18ff */
[----:B------:R-:W-:-:S04]  /*24a0*/  LOP3.LUT R17, R17, UR7, RZ, 0x3c, !PT ;  /* 0x0000000711117c12 */ /* 0x000fc8000f8e3cff */
[----:B-1----:R-:W-:-:S04]  /*24b0*/  SHF.L.U32 R2, R17, 0x1f, RZ ;  /* 0x0000001f11027819 */ /* 0x002fc800000006ff */
[----:B------:R-:W1:Y:S02]  /*24c0*/  SYNCS.PHASECHK.TRANS64.TRYWAIT P0, [UR5], R2 ;  /* 0x00000002ff0075a7 */ /* 0x000e640008001105 */
[----:B-1----:R-:W-:Y:S05]  /*24d0*/  @!P0 BRA `(.L_x_37) ;  /* 0x0000006800f88947 */ /* 0x002fea0003800000 */
.L_x_137:
[----:B------:R-:W-:-:S04]  /*24e0*/  UIADD3 UR6, UPT, UPT, UR6, 0x1, URZ ;  /* 0x0000000106067890 */ /* 0x000fc8000fffe0ff */
[----:B------:R-:W-:-:S04]  /*24f0*/  UISETP.NE.AND UP0, UPT, UR6, 0x3, UPT ;  /* 0x000000030600788c */ /* 0x000fc8000bf05270 */
[----:B------:R-:W-:Y:S02]  /*2500*/  USEL UR5, URZ, 0x1, UP0 ;  /* 0x00000001ff057887 */ /* 0x000fe40008000000 */
[----:B------:R-:W-:-:S04]  /*2510*/  USEL UR6, UR6, URZ, UP0 ;  /* 0x000000ff06067287 */ /* 0x000fc80008000000 */
[----:B------:R-:W-:Y:S01]  /*2520*/  ULEA UR6, UR6, UR4, 0x3 ;  /* 0x0000000406067291 */ /* 0x000fe2000f8e18ff */
[----:B-1----:R-:W-:-:S04]  /*2530*/  LOP3.LUT R2, R17, UR5, RZ, 0x3c, !PT ;  /* 0x0000000511027c12 */ /* 0x002fc8000f8e3cff */
[----:B------:R-:W-:Y:S01]  /*2540*/  SHF.L.U32 R2, R2, 0x1f, RZ ;  /* 0x0000001f02027819 */ /* 0x000fe200000006ff */
[----:B----4-:R-:W-:-:S07]  /*2550*/  IMAD.U32 R0, RZ, RZ, UR6 ;  /* 0x00000006ff007e24 */ /* 0x010fce000f8e00ff */
.L_x_38:
[----:B-1----:R1:W2:Y:S02]  /*2560*/  SYNCS.PHASECHK.TRANS64.TRYWAIT P0, [R0+URZ], R2 ;  /* 0x00000002000075a7 */ /* 0x0022a400080011ff */
[----:B--2---:R-:W-:Y:S05]  /*2570*/  @!P0 NANOSLEEP.SYNCS 0x989680 ;  /* 0x009896800000895d */ /* 0x004fea0003900000 */
[----:B------:R-:W2:Y:S02]  /*2580*/  @!P0 SYNCS.PHASECHK.TRANS64 P0, [R0+URZ], R2 ;  /* 0x00000002000085a7 */ /* 0x000ea400080010ff */
[----:B--2---:R-:W-:Y:S05]  /*2590*/  @P0 EXIT ;  /* 0x000000000000094d */ /* 0x004fea0003800000 */
[----:B------:R-:W-:Y:S05]  /*25a0*/  BRA `(.L_x_38) ;  /* 0xfffffffc00ec7947 */ /* 0x000fea000383ffff */
.L_x_17:
[----:B------:R-:W-:-:S04]  /*25b0*/  UISETP.NE.AND UP1, UPT, UR37, URZ, UPT ;  /* 0x000000ff2500728c */ /* 0x000fc8000bf25270 */
[----:B------:R-:W-:-:S09]  /*25c0*/  UISETP.NE.OR UP1, UPT, UR8, 0x1, UP1 ;  /* 0x000000010800788c */ /* 0x000fd20008f25670 */
[----:B------:R-:W-:Y:S05]  /*25d0*/  BRA.U UP1, `(.L_x_39) ;  /* 0x0000000501487547 */ /* 0x000fea000b800000 */
[----:B------:R-:W-:Y:S01]  /*25e0*/  ISETP.NE.AND P2, PT, R2, RZ, PT ;  /* 0x000000ff0200720c */ /* 0x000fe20003f45270 */
[----:B------:R-:W-:Y:S01]  /*25f0*/  IMAD.MOV.U32 R12, RZ, RZ, 0x1 ;  /* 0x00000001ff0c7424 */ /* 0x000fe200078e00ff */
[----:B------:R-:W-:Y:S02]  /*2600*/  CS2R R10, SRZ ;  /* 0x00000000000a7805 */ /* 0x000fe4000001ff00 */
[----:B------:R-:W-:Y:S01]  /*2610*/  CS2R R8, SRZ ;  /* 0x0000000000087805 */ /* 0x000fe2000001ff00 */
[----:B------:R-:W-:Y:S01]  /*2620*/  UMOV UR4, 0x400 ;  /* 0x0000040000047882 */ /* 0x000fe20000000000 */
[----:B------:R-:W-:Y:S01]  /*2630*/  UMOV UR6, URZ ;  /* 0x000000ff00067c82 */ /* 0x000fe20008000000 */
[----:B------:R-:W-:-:S12]  /*2640*/  ULEA UR37, UR37, UR4, 0x18 ;  /* 0x0000000425257291 */ /* 0x000fd8000f8ec0ff */
.L_x_43:
[----:B------:R-:W-:Y:S02]  /*2650*/  LEA R0, R8, UR37, 0x3 ;  /* 0x0000002508007c11 */ /* 0x000fe4000f8e18ff */
[----:B------:R-:W-:-:S03]  /*2660*/  SHF.L.U32 R4, R9, 0x1f, RZ ;  /* 0x0000001f09047819 */ /* 0x000fc600000006ff */
[----:B------:R-:W-:Y:S01]  /*2670*/  VIADD R5, R0, 0xf0 ;  /* 0x000000f000057836 */ /* 0x000fe20000000000 */
[----:B------:R-:W1:Y:S02]  /*2680*/  SYNCS.PHASECHK.TRANS64.TRYWAIT P0, [R0+URZ+0xe0], R4 ;  /* 0x0000e004000075a7 */ /* 0x000e6400080011ff */
[----:B-1----:R-:W-:Y:S05]  /*2690*/  @!P0 BRA `(.L_x_40) ;  /* 0x0000006800a08947 */ /* 0x002fea0003800000 */
.L_x_138:
[----:B------:R-:W-:Y:S01]  /*26a0*/  ULEA UR5, UR6, UR37, 0x3 ;  /* 0x0000002506057291 */ /* 0x000fe2000f8e18ff */
[----:B-1----:R-:W-:Y:S01]  /*26b0*/  PRMT R0, RZ, 0x654, R5 ;  /* 0x00000654ff007816 */ /* 0x002fe20000000005 */
[----:B------:R-:W-:Y:S01]  /*26c0*/  @!P2 IMAD.MOV.U32 R4, RZ, RZ, 0x10 ;  /* 0x00000010ff04a424 */ /* 0x000fe200078e00ff */
[----:B------:R-:W-:Y:S01]  /*26d0*/  SHF.L.U32 R5, R12, 0x1f, RZ ;  /* 0x0000001f0c057819 */ /* 0x000fe200000006ff */
[----:B------:R-:W-:Y:S01]  /*26e0*/  UIADD3 UR4, UPT, UPT, UR5, 0x80, URZ ;  /* 0x0000008005047890 */ /* 0x000fe2000fffe0ff */
[----:B------:R1:W-:Y:S05]  /*26f0*/  SYNCS.ARRIVE.TRANS64.RED.A1T0 RZ, [R0+URZ], RZ ;  /* 0x000000ff00ff79a7 */ /* 0x0003ea00081004ff */
[----:B------:R-:W-:Y:S01]  /*2700*/  IMAD.U32 R6, RZ, RZ, UR4 ;  /* 0x00000004ff067e24 */ /* 0x000fe2000f8e00ff */
[----:B------:R-:W2:Y:S04]  /*2710*/  SYNCS.PHASECHK.TRANS64.TRYWAIT P0, [UR5+0x90], R5 ;  /* 0x00009005ff0075a7 */ /* 0x000ea80008001105 */
[----:B------:R-:W-:Y:S01]  /*2720*/  PRMT R6, R2, 0x654, R6 ;  /* 0x0000065402067816 */ /* 0x000fe20000000006 */
[----:B-12---:R-:W-:Y:S06]  /*2730*/  @!P0 BRA `(.L_x_41) ;  /* 0x00000068008c8947 */ /* 0x006fec0003800000 */
.L_x_140:
[----:B------:R-:W-:Y:S01]  /*2740*/  ULEA UR4, UR6, UR37, 0x4 ;  /* 0x0000002506047291 */ /* 0x000fe2000f8e20ff */
[----:B------:R-:W-:Y:S01]  /*2750*/  SEL R3, R6, R3, !P2 ;  /* 0x0000000306037207 */ /* 0x000fe20005000000 */
[----:B------:R-:W-:Y:S01]  /*2760*/  UIADD3 UR5, UPT, UPT, UR5, 0x80, URZ ;  /* 0x0000008005057890 */ /* 0x000fe2000fffe0ff */
[----:B-1----:R-:W-:Y:S01]  /*2770*/  LEA R0, R11, UR37, 0x3 ;  /* 0x000000250b007c11 */ /* 0x002fe2000f8e18ff */
[----:B------:R-:W-:Y:S01]  /*2780*/  UIADD3 UR4, UPT, UPT, UR4, 0x110, URZ ;  /* 0x0000011004047890 */ /* 0x000fe2000fffe0ff */
[----:B------:R1:W-:Y:S01]  /*2790*/  @!P2 SYNCS.ARRIVE.TRANS64.RED RZ, [R3+URZ], R4 ;  /* 0x0000000403ffa9a7 */ /* 0x0003e200080004ff */
[----:B------:R-:W-:Y:S01]  /*27a0*/  UIADD3 UR6, UPT, UPT, UR6, 0x1, URZ ;  /* 0x0000000106067890 */ /* 0x000fe2000fffe0ff */
[----:B------:R-:W-:-:S03]  /*27b0*/  VIADD R8, R8, 0x1 ;  /* 0x0000000108087836 */ /* 0x000fc60000000000 */
[----:B------:R-:W-:Y:S02]  /*27c0*/  UISETP.NE.AND UP0, UPT, UR6, 0x2, UPT ;  /* 0x000000020600788c */ /* 0x000fe4000bf05270 */
[----:B------:R-:W-:Y:S01]  /*27d0*/  ISETP.NE.AND P0, PT, R8, 0x2, PT ;  /* 0x000000020800780c */ /* 0x000fe20003f05270 */
[----:B------:R-:W-:Y:S06]  /*27e0*/  UGETNEXTWORKID.BROADCAST [UR4], [UR5] ;  /* 0x00000000040073ca */ /* 0x000fec0008000100 */
[----:B------:R-:W-:Y:S02]  /*27f0*/  USEL UR4, URZ, 0x1, UP0 ;  /* 0x00000001ff047887 */ /* 0x000fe40008000000 */
[----:B------:R-:W-:-:S04]  /*2800*/  USEL UR6, UR6, URZ, UP0 ;  /* 0x000000ff06067287 */ /* 0x000fc80008000000 */
[----:B------:R-:W-:Y:S02]  /*2810*/  LOP3.LUT R12, R12, UR4, RZ, 0x3c, !PT ;  /* 0x000000040c0c7c12 */ /* 0x000fe4000f8e3cff */
[----:B-1----:R-:W-:-:S04]  /*2820*/  SHF.L.U32 R4, R10, 0x1f, RZ ;  /* 0x0000001f0a047819 */ /* 0x002fc800000006ff */
[----:B------:R-:W1:Y:S02]  /*2830*/  SYNCS.PHASECHK.TRANS64.TRYWAIT P1, [R0+URZ+0x80], R4 ;  /* 0x00008004000075a7 */ /* 0x000e6400080211ff */
[----:B-1----:R-:W-:Y:S05]  /*2840*/  @!P1 BRA `(.L_x_42) ;  /* 0x0000006800609947 */ /* 0x002fea0003800000 */
.L_x_141:
[C---:B-1----:R-:W-:Y:S01]  /*2850*/  LEA R4, R11.reuse, UR37, 0x4 ;  /* 0x000000250b047c11 */ /* 0x042fe2000f8e20ff */
[----:B------:R-:W-:Y:S01]  /*2860*/  VIADD R0, R0, 0x90 ;  /* 0x0000009000007836 */ /* 0x000fe20000000000 */
[----:B------:R-:W-:Y:S01]  /*2870*/  SEL R8, R8, RZ, P0 ;  /* 0x000000ff08087207 */ /* 0x000fe20000000000 */
[----:B------:R-:W-:-:S03]  /*2880*/  VIADD R11, R11, 0x1 ;  /* 0x000000010b0b7836 */ /* 0x000fc60000000000 */
[----:B------:R-:W1:Y:S01]  /*2890*/  LDS.128 R4, [R4+0x110] ;  /* 0x0001100004047984 */ /* 0x000e620000000c00 */
[----:B------:R-:W-:Y:S02]  /*28a0*/  PRMT R0, RZ, 0x654, R0 ;  /* 0x00000654ff007816 */ /* 0x000fe40000000000 */
[C---:B------:R-:W-:Y:S01]  /*28b0*/  ISETP.NE.AND P1, PT, R11.reuse, 0x2, PT ;  /* 0x000000020b00780c */ /* 0x040fe20003f25270 */
[----:B------:R-:W-:Y:S01]  /*28c0*/  @!PT LDS RZ, [RZ] ;  /* 0x00000000fffff984 */ /* 0x000fe20000000800 */
[----:B------:R-:W-:Y:S01]  /*28d0*/  @!PT LDS RZ, [RZ] ;  /* 0x00000000fffff984 */ /* 0x000fe20000000800 */
[----:B------:R-:W-:Y:S01]  /*28e0*/  @!PT LDS RZ, [RZ] ;  /* 0x00000000fffff984 */ /* 0x000fe20000000800 */
[----:B------:R-:W-:Y:S01]  /*28f0*/  @!PT LDS RZ, [RZ] ;  /* 0x00000000fffff984 */ /* 0x000fe20000000800 */
[----:B------:R2:W-:Y:S06]  /*2900*/  MEMBAR.ALL.CTA ;  /* 0x0000000000007992 */ /* 0x0005ec0000008000 */
[----:B--2---:R-:W2:Y:S01]  /*2910*/  FENCE.VIEW.ASYNC.S ;  /* 0x00000000000073c6 */ /* 0x004ea20000000000 */
[----:B------:R-:W-:Y:S01]  /*2920*/  SEL R11, R11, RZ, P1 ;  /* 0x000000ff0b0b7207 */ /* 0x000fe20000800000 */
[----:B--2---:R2:W-:Y:S01]  /*2930*/  SYNCS.ARRIVE.TRANS64.RED.A1T0 RZ, [R0+URZ], RZ ;  /* 0x000000ff00ff79a7 */ /* 0x0045e200081004ff */
[----:B-1----:R-:W-:-:S02]  /*2940*/  LOP3.LUT P3, RZ, R6, 0x1, RZ, 0xc0, !PT ;  /* 0x0000000106ff7812 */ /* 0x002fc4000786c0ff */
[----:B------:R-:W-:-:S04]  /*2950*/  SEL R4, RZ, 0x1, P1 ;  /* 0x00000001ff047807 */ /* 0x000fc80000800000 */
[----:B------:R-:W-:Y:S02]  /*2960*/  LOP3.LUT R10, R10, R4, RZ, 0x3c, !PT ;  /* 0x000000040a0a7212 */ /* 0x000fe400078e3cff */
[----:B--2---:R-:W-:-:S04]  /*2970*/  SEL R0, RZ, 0x1, P0 ;  /* 0x00000001ff007807 */ /* 0x004fc80000000000 */
[----:B------:R-:W-:Y:S01]  /*2980*/  LOP3.LUT R9, R9, R0, RZ, 0x3c, !PT ;  /* 0x0000000009097212 */ /* 0x000fe200078e3cff */
[----:B------:R-:W-:Y:S06]  /*2990*/  @P3 BRA `(.L_x_43) ;  /* 0xfffffffc002c3947 */ /* 0x000fec000383ffff */
[----:B------:R-:W-:Y:S01]  /*29a0*/  ULEA UR5, UR6, UR37, 0x3 ;  /* 0x0000002506057291 */ /* 0x000fe2000f8e18ff */
[----:B------:R-:W-:-:S08]  /*29b0*/  SHF.L.U32 R2, R12, 0x1f, RZ ;  /* 0x0000001f0c027819 */ /* 0x000fd000000006ff */
[----:B------:R-:W1:Y:S02]  /*29c0*/  SYNCS.PHASECHK.TRANS64 P0, [UR5+0x90], R2 ;  /* 0x00009002ff0075a7 */ /* 0x000e640008001005 */
[----:B-1----:R-:W-:Y:S05]  /*29d0*/  @P0 BRA `(.L_x_44) ;  /* 0x0000000000080947 */ /* 0x002fea0003800000 */
[----:B------:R-:W1:Y:S02]  /*29e0*/  SYNCS.PHASECHK.TRANS64.TRYWAIT P0, [UR5+0x90], R2 ;  /* 0x00009002ff0075a7 */ /* 0x000e640008001105 */
[----:B-1----:R-:W-:Y:S05]  /*29f0*/  @!P0 BRA `(.L_x_45) ;  /* 0x0000006800088947 */ /* 0x002fea0003800000 */
.L_x_44:
[----:B------:R-:W-:-:S04]  /*2a00*/  UIADD3 UR4, UPT, UPT, UR6, 0x1, URZ ;  /* 0x0000000106047890 */ /* 0x000fc8000fffe0ff */
[----:B------:R-:W-:-:S04]  /*2a10*/  UISETP.NE.AND UP0, UPT, UR4, 0x2, UPT ;  /* 0x000000020400788c */ /* 0x000fc8000bf05270 */
[----:B------:R-:W-:Y:S02]  /*2a20*/  USEL UR7, URZ, 0x1, UP0 ;  /* 0x00000001ff077887 */ /* 0x000fe40008000000 */
[----:B------:R-:W-:-:S04]  /*2a30*/  USEL UR4, UR4, URZ, UP0 ;  /* 0x000000ff04047287 */ /* 0x000fc80008000000 */
[----:B------:R-:W-:Y:S01]  /*2a40*/  ULEA UR4, UR4, UR37, 0x3 ;  /* 0x0000002504047291 */ /* 0x000fe2000f8e18ff */
[----:B-1----:R-:W-:-:S04]  /*2a50*/  LOP3.LUT R2, R12, UR7, RZ, 0x3c, !PT ;  /* 0x000000070c027c12 */ /* 0x002fc8000f8e3cff */
[----:B------:R-:W-:-:S04]  /*2a60*/  SHF.L.U32 R0, R2, 0x1f, RZ ;  /* 0x0000001f02007819 */ /* 0x000fc800000006ff */
[----:B------:R-:W1:Y:S02]  /*2a70*/  SYNCS.PHASECHK.TRANS64 P0, [UR4+0x90], R0 ;  /* 0x00009000ff0075a7 */ /* 0x000e640008001004 */
[----:B-1----:R-:W-:Y:S05]  /*2a80*/  @P0 EXIT ;  /* 0x000000000000094d */ /* 0x002fea0003800000 */
[----:B------:R-:W-:Y:S02]  /*2a90*/  SHF.L.U32 R2, R2, 0x1f, RZ ;  /* 0x0000001f02027819 */ /* 0x000fe400000006ff */
[----:B------:R-:W-:-:S07]  /*2aa0*/  MOV R0, UR4 ;  /* 0x0000000400007c02 */ /* 0x000fce0008000f00 */
.L_x_46:
[----:B-1----:R1:W2:Y:S02]  /*2ab0*/  SYNCS.PHASECHK.TRANS64.TRYWAIT P0, [R0+URZ+0x90], R2 ;  /* 0x00009002000075a7 */ /* 0x0022a400080011ff */
[----:B--2---:R-:W-:Y:S05]  /*2ac0*/  @!P0 NANOSLEEP.SYNCS 0x989680 ;  /* 0x009896800000895d */ /* 0x004fea0003900000 */
[----:B------:R-:W2:Y:S02]  /*2ad0*/  @!P0 SYNCS.PHASECHK.TRANS64 P0, [R0+URZ+0x90], R2 ;  /* 0x00009002000085a7 */ /* 0x000ea400080010ff */
[----:B--2---:R-:W-:Y:S05]  /*2ae0*/  @P0 EXIT ;  /* 0x000000000000094d */ /* 0x004fea0003800000 */
[----:B------:R-:W-:Y:S05]  /*2af0*/  BRA `(.L_x_46) ;  /* 0xfffffffc00ec7947 */ /* 0x000fea000383ffff */
.L_x_39:
[----:B------:R-:W-:-:S09]  /*2b00*/  UISETP.NE.AND UP1, UPT, UR8, URZ, UPT ;  /* 0x000000ff0800728c */ /* 0x000fd2000bf25270 */
[----:B------:R-:W-:Y:S05]  /*2b10*/  BRA.U UP1, `(.L_x_47) ;  /* 0x0000001101247547 */ /* 0x000fea000b800000 */
[----:B------:R-:W-:Y:S01]  /*2b20*/  UMOV UR4, 0x40 ;  /* 0x0000004000047882 */ /* 0x000fe20000000000 */
[----:B------:R-:W-:Y:S01]  /*2b30*/  NOP ;  /* 0x0000000000007918 */ /* 0x000fe20000000000 */
[----:B------:R-:W-:Y:S01]  /*2b40*/  ULEA UR4, UR37, UR4, 0x18 ;  /* 0x0000000425047291 */ /* 0x000fe2000f8ec0ff */
[----:B------:R-:W-:Y:S02]  /*2b50*/  UMOV UR5, 0x400 ;  /* 0x0000040000057882 */ /* 0x000fe40000000000 */
[----:B------:R-:W-:-:S06]  /*2b60*/  ULEA UR37, UR37, UR5, 0x18 ;  /* 0x0000000525257291 */ /* 0x000fcc000f8ec0ff */
[----:B------:R-:W1:Y:S02]  /*2b70*/  LDS.U8 R0, [UR4+0x1c] ;  /* 0x00001c04ff007984 */ /* 0x000e640008000000 */
[----:B-1----:R-:W-:-:S13]  /*2b80*/  ISETP.NE.AND P0, PT, R0, RZ, PT ;  /* 0x000000ff0000720c */ /* 0x002fda0003f05270 */
[----:B------:R-:W-:Y:S05]  /*2b90*/  @P0 BRA `(.L_x_48) ;  /* 0x0000000000580947 */ /* 0x000fea0003800000 */
[----:B------:R-:W-:-:S13]  /*2ba0*/  ELECT P0, URZ, PT ;  /* 0x0000000000ff782f */ /* 0x000fda0003800000 */
[----:B------:R-:W-:Y:S05]  /*2bb0*/  @!P0 BRA `(.L_x_49) ;  /* 0x0000000000608947 */ /* 0x000fea0003800000 */
[----:B------:R-:W-:Y:S01]  /*2bc0*/  UMOV UR5, 0x10 ;  /* 0x0000001000057882 */ /* 0x000fe20000000000 */
[----:B------:R-:W-:Y:S01]  /*2bd0*/  HFMA2 R0, -RZ, RZ, 0, 5.9604644775390625e-08 ;  /* 0x00000001ff007431 */ /* 0x000fe200000001ff */
[----:B------:R-:W-:-:S03]  /*2be0*/  MOV R2, 0xffff ;  /* 0x0000ffff00027802 */ /* 0x000fc60000000f00 */
[----:B------:R-:W-:Y:S04]  /*2bf0*/  DEPBAR.LE SB1, 0x36 ;  /* 0x00009d800000791a */ /* 0x000fe80000000000 */
[----:B------:R-:W1:Y:S02]  /*2c00*/  UTCATOMSWS.FIND_AND_SET.ALIGN UP0, UR5, UR5 ;  /* 0x00000005000575e3 */ /* 0x000e640008000800 */
[----:B-1----:R-:W-:Y:S01]  /*2c10*/  MOV R3, UR5 ;  /* 0x0000000500037c02 */ /* 0x002fe20008000f00 */
[----:B------:R-:W-:Y:S06]  /*2c20*/  BRA.U UP0, `(.L_x_50) ;  /* 0x0000000100187547 */ /* 0x000fec000b800000 */
.L_x_51:
[----:B------:R-:W-:Y:S05]  /*2c30*/  NANOSLEEP 0x64 ;  /* 0x000000640000795d */ /* 0x000fea0003800000 */
[----:B------:R-:W-:-:S05]  /*2c40*/  UMOV UR5, 0x10 ;  /* 0x0000001000057882 */ /* 0x000fca0000000000 */
[----:B------:R-:W-:Y:S04]  /*2c50*/  DEPBAR.LE SB1, 0x36 ;  /* 0x00009d800000791a */ /* 0x000fe80000000000 */
[----:B------:R-:W1:Y:S02]  /*2c60*/  UTCATOMSWS.FIND_AND_SET.ALIGN UP0, UR5, UR5 ;  /* 0x00000005000575e3 */ /* 0x000e640008000800 */
[----:B-1----:R-:W-:Y:S01]  /*2c70*/  MOV R3, UR5 ;  /* 0x0000000500037c02 */ /* 0x002fe20008000f00 */
[----:B------:R-:W-:Y:S05]  /*2c80*/  BRA.U !UP0, `(.L_x_51) ;  /* 0xfffffffd08e87547 */ /* 0x000fea000b83ffff */
.L_x_50:
[-C--:B------:R-:W-:Y:S02]  /*2c90*/  SHF.L.U32 R2, R2, R3.reuse, RZ ;  /* 0x0000000302027219 */ /* 0x080fe400000006ff */
[----:B------:R-:W-:Y:S01]  /*2ca0*/  SHF.L.U32 R0, R0, R3, RZ ;  /* 0x0000000300007219 */ /* 0x000fe200000006ff */
[----:B------:R-:W-:Y:S02]  /*2cb0*/  IMAD.SHL.U32 R3, R3, 0x20, RZ ;  /* 0x0000002003037824 */ /* 0x000fe400078e00ff */
[----:B------:R1:W-:Y:S04]  /*2cc0*/  ATOMS.OR RZ, [UR4+0x14], R2 ;  /* 0x00001402ffff798c */ /* 0x0003e8000b000004 */
[----:B------:R1:W-:Y:S04]  /*2cd0*/  ATOMS.OR RZ, [UR4+0x18], R0 ;  /* 0x00001800ffff798c */ /* 0x0003e8000b000004 */
[----:B------:R1:W-:Y:S01]  /*2ce0*/  STS [UR37+0x130], R3 ;  /* 0x00013003ff007988 */ /* 0x0003e20008000825 */
[----:B------:R-:W-:Y:S05]  /*2cf0*/  BRA `(.L_x_49) ;  /* 0x0000000000107947 */ /* 0x000fea0003800000 */
.L_x_48:
[----:B------:R-:W-:Y:S02]  /*2d00*/  MOV R0, 0xffffffff ;  /* 0xffffffff00007802 */ /* 0x000fe40000000f00 */
[----:B------:R-:W-:-:S03]  /*2d10*/  MOV R2, 0x2d40 ;  /* 0x00002d4000027802 */ /* 0x000fc60000000f00 */
[----:B------:R1:W-:Y:S04]  /*2d20*/  STS [UR37+0x130], R0 ;  /* 0x00013000ff007988 */ /* 0x0003e80008000825 */
[----:B-1-3-5:R-:W-:Y:S05]  /*2d30*/  CALL.REL.NOINC `($__internal_1_$__cuda_sm10x_tcgen05_guardrail_trap_phase_invalid_during_alloc) ;  /* 0x0000006c00507944 */ /* 0x02afea0003c00000 */
.L_x_49:
[----:B------:R-:W-:Y:S05]  /*2d40*/  WARPSYNC.ALL ;  /* 0x0000000000007948 */ /* 0x000fea0003800000 */
[----:B------:R-:W2:Y:S01]  /*2d50*/  S2UR UR5, SR_CgaCtaId ;  /* 0x00000000000579c3 */ /* 0x000ea20000008800 */
[----:B------:R-:W-:Y:S01]  /*2d60*/  UMOV UR4, 0x400 ;  /* 0x0000040000047882 */ /* 0x000fe20000000000 */
[----:B------:R-:W-:-:S06]  /*2d70*/  NOP ;  /* 0x0000000000007918 */ /* 0x000fcc0000000000 */
[----:B------:R-:W-:Y:S06]  /*2d80*/  BAR.ARV 0x6, 0xa0 ;  /* 0x0182800000007b1d */ /* 0x000fec0000002000 */
[----:B------:R-:W4:Y:S01]  /*2d90*/  LDCU UR7, c[0x0][0x38c] ;  /* 0x00007180ff0777ac */ /* 0x000f220008000800 */
[----:B------:R-:W-:Y:S01]  /*2da0*/  IMAD.MOV.U32 R11, RZ, RZ, 0x1 ;  /* 0x00000001ff0b7424 */ /* 0x000fe200078e00ff */
[----:B------:R-:W-:Y:S01]  /*2db0*/  CS2R R8, SRZ ;  /* 0x0000000000087805 */ /* 0x000fe2000001ff00 */
[----:B------:R-:W-:Y:S01]  /*2dc0*/  IMAD.MOV.U32 R10, RZ, RZ, RZ ;  /* 0x000000ffff0a7224 */ /* 0x000fe200078e00ff */
[----:B------:R-:W3:Y:S01]  /*2dd0*/  LDCU UR6, c[0x0][0x38c] ;  /* 0x00007180ff0677ac */ /* 0x000ee20008000800 */
[----:B------:R-:W-:Y:S01]  /*2de0*/  UMOV UR15, URZ ;  /* 0x000000ff000f7c82 */ /* 0x000fe20008000000 */
[----:B------:R-:W-:Y:S01]  /*2df0*/  UMOV UR14, URZ ;  /* 0x000000ff000e7c82 */ /* 0x000fe20008000000 */
[----:B--2---:R-:W-:Y:S01]  /*2e00*/  ULEA UR5, UR5, UR4, 0x18 ;  /* 0x0000000405057291 */ /* 0x004fe2000f8ec0ff */
[----:B------:R-:W-:Y:S01]  /*2e10*/  UMOV UR32, 0x0 ;  /* 0x0000000000207882 */ /* 0x000fe20000000000 */
[----:B------:R-:W-:-:S02]  /*2e20*/  UMOV UR33, 0x8200010 ;  /* 0x0820001000217882 */ /* 0x000fc40000000000 */
[----:B------:R-:W-:Y:S02]  /*2e30*/  UIADD3 UR9, UPT, UPT, UR5, 0x8400, URZ ;  /* 0x0000840005097890 */ /* 0x000fe4000fffe0ff */
[----:B------:R-:W-:Y:S02]  /*2e40*/  UIADD3 UR10, UPT, UPT, UR5, 0x20400, URZ ;  /* 0x00020400050a7890 */ /* 0x000fe4000fffe0ff */
[----:B----4-:R-:W-:Y:S01]  /*2e50*/  UIADD3 UR7, UPT, UPT, UR7, 0x7f, URZ ;  /* 0x0000007f07077890 */ /* 0x010fe2000fffe0ff */
[----:B-1----:R-:W1:Y:S01]  /*2e60*/  LDS R0, [UR5+0x130] ;  /* 0x00013005ff007984 */ /* 0x002e620008000800 */
[----:B------:R-:W-:Y:S02]  /*2e70*/  USHF.R.U32.HI UR9, URZ, 0x4, UR9 ;  /* 0x00000004ff097899 */ /* 0x000fe40008011609 */
[----:B------:R-:W-:Y:S02]  /*2e80*/  USHF.R.S32.HI UR4, URZ, 0x1f, UR7 ;  /* 0x0000001fff047899 */ /* 0x000fe40008011407 */
[----:B------:R-:W-:-:S02]  /*2e90*/  USHF.R.U32.HI UR10, URZ, 0x4, UR10 ;  /* 0x00000004ff0a7899 */ /* 0x000fc4000801160a */
[----:B------:R-:W-:Y:S02]  /*2ea0*/  ULEA.HI UR4, UR4, UR7, URZ, 0x7 ;  /* 0x0000000704047291 */ /* 0x000fe4000f8f38ff */
[----:B------:R-:W-:Y:S02]  /*2eb0*/  ULOP3.LUT UR9, UR9, 0x3fff, URZ, 0xc0, !UPT ;  /* 0x00003fff09097892 */ /* 0x000fe4000f8ec0ff */
[----:B------:R-:W-:Y:S02]  /*2ec0*/  USHF.R.S32.HI UR4, URZ, 0x7, UR4 ;  /* 0x00000007ff047899 */ /* 0x000fe40008011404 */
[----:B------:R-:W-:Y:S02]  /*2ed0*/  ULOP3.LUT UR10, UR10, 0x3fff, URZ, 0xc0, !UPT ;  /* 0x00003fff0a0a7892 */ /* 0x000fe4000f8ec0ff */
[----:B------:R-:W-:Y:S01]  /*2ee0*/  UISETP.LT.AND UP0, UPT, UR4, 0x1, UPT ;  /* 0x000000010400788c */ /* 0x000fe2000bf01270 */
[----:B------:R-:W-:Y:S01]  /*2ef0*/  UMOV UR30, 0x0 ;  /* 0x00000000001e7882 */ /* 0x000fe20000000000 */
[----:B------:R-:W-:-:S02]  /*2f00*/  UMOV UR31, 0x8200010 ;  /* 0x08200010001f7882 */ /* 0x000fc40000000000 */
[----:B------:R-:W-:Y:S01]  /*2f10*/  USEL UR8, UR4, 0x1, !UP0 ;  /* 0x0000000104087887 */ /* 0x000fe2000c000000 */
[----:B------:R-:W-:Y:S01]  /*2f20*/  UMOV UR28, 0x0 ;  /* 0x00000000001c7882 */ /* 0x000fe20000000000 */
[----:B------:R-:W-:Y:S01]  /*2f30*/  UMOV UR29, 0x8200010 ;  /* 0x08200010001d7882 */ /* 0x000fe20000000000 */
[----:B------:R-:W-:Y:S01]  /*2f40*/  UMOV UR26, 0x0 ;  /* 0x00000000001a7882 */ /* 0x000fe20000000000 */
[----:B------:R-:W-:Y:S01]  /*2f50*/  UMOV UR27, 0x8200010 ;  /* 0x08200010001b7882 */ /* 0x000fe20000000000 */
[----:B------:R-:W-:Y:S01]  /*2f60*/  UMOV UR24, 0x0 ;  /* 0x0000000000187882 */ /* 0x000fe20000000000 */
[----:B------:R-:W-:Y:S01]  /*2f70*/  UMOV UR25, 0x8200010 ;  /* 0x0820001000197882 */ /* 0x000fe20000000000 */
[----:B------:R-:W-:Y:S01]  /*2f80*/  UMOV UR22, 0x0 ;  /* 0x0000000000167882 */ /* 0x000fe20000000000 */
[----:B------:R-:W-:Y:S01]  /*2f90*/  UMOV UR23, 0x8200010 ;  /* 0x0820001000177882 */ /* 0x000fe20000000000 */
[----:B------:R-:W-:Y:S02]  /*2fa0*/  ULOP3.LUT UR9, UR9, 0x10000, URZ, 0xfc, !UPT ;  /* 0x0001000009097892 */ /* 0x000fe4000f8efcff */
[----:B------:R-:W-:-:S02]  /*2fb0*/  ULOP3.LUT UR10, UR10, 0x10000, URZ, 0xfc, !UPT ;  /* 0x000100000a0a7892 */ /* 0x000fc4000f8efcff */
[----:B------:R-:W-:Y:S02]  /*2fc0*/  UIADD3 UR8, UPT, UPT, -UR8, URZ, URZ ;  /* 0x000000ff08087290 */ /* 0x000fe4000fffe1ff */
[----:B---3--:R-:W-:Y:S01]  /*2fd0*/  UISETP.GE.AND UP3, UPT, UR6, 0x1, UPT ;  /* 0x000000010600788c */ /* 0x008fe2000bf66270 */
[----:B------:R-:W-:Y:S01]  /*2fe0*/  UMOV UR20, 0x0 ;  /* 0x0000000000147882 */ /* 0x000fe20000000000 */
[----:B------:R-:W-:Y:S01]  /*2ff0*/  UMOV UR21, 0x8200010 ;  /* 0x0820001000157882 */ /* 0x000fe20000000000 */
[----:B------:R-:W-:Y:S01]  /*3000*/  UMOV UR18, 0x0 ;  /* 0x0000000000127882 */ /* 0x000fe20000000000 */
[----:B-1----:R-:W-:Y:S01]  /*3010*/  R2UR UR16, R0 ;  /* 0x00000000001072ca */ /* 0x002fe200000e0000 */
[----:B------:R-:W-:-:S14]  /*3020*/  UMOV UR19, 0x8200010 ;  /* 0x0820001000137882 */ /* 0x000fdc0000000000 */
.L_x_58:
[----:B------:R-:W-:Y:S02]  /*3030*/  LEA R0, R10, UR5, 0x3 ;  /* 0x000000050a007c11 */ /* 0x000fe4000f8e18ff */
[----:B------:R-:W-:Y:S02]  /*3040*/  SHF.L.U32 R2, R9, 0x1f, RZ ;  /* 0x0000001f09027819 */ /* 0x000fe400000006ff */
[----:B------:R-:W-:Y:S01]  /*3050*/  PLOP3.LUT P0, PT, PT, PT, UP3, 0x80, 0x8 ;  /* 0x000000000008781c */ /* 0x000fe20003f0f038 */
[----:B------:R-:W-:Y:S01]  /*3060*/  VIADD R3, R0, 0x90 ;  /* 0x0000009000037836 */ /* 0x000fe20000000000 */
[----:B-1----:R-:W1:Y:S02]  /*3070*/  SYNCS.PHASECHK.TRANS64.TRYWAIT P1, [R0+URZ+0x80], R2 ;  /* 0x00008002000075a7 */ /* 0x002e6400080211ff */
[----:B-1-3--:R-:W-:Y:S09]  /*3080*/  @!P1 BRA `(.L_x_52) ;  /* 0x00000060007c9947 */ /* 0x00aff20003800000 */
.L_x_143:
[----:B------:R-:W-:Y:S01]  /*3090*/  LEA R4, R10, UR5, 0x4 ;  /* 0x000000050a047c11 */ /* 0x000fe2000f8e20ff */
[----:B------:R-:W-:Y:S01]  /*30a0*/  @UP3 ULEA UR7, UR14, UR5, 0x3 ;  /* 0x000000050e073291 */ /* 0x000fe2000f8e18ff */
[----:B------:R-:W-:Y:S01]  /*30b0*/  PLOP3.LUT P2, PT, PT, PT, PT, 0x80, 0x8 ;  /* 0x000000000008781c */ /* 0x000fe20003f4f070 */
[----:B------:R-:W-:Y:S01]  /*30c0*/  ULEA UR6, UR15, UR5, 0x3 ;  /* 0x000000050f067291 */ /* 0x000fe2000f8e18ff */
[----:B------:R-:W-:Y:S02]  /*30d0*/  PRMT R3, RZ, 0x654, R3 ;  /* 0x00000654ff037816 */ /* 0x000fe40000000003 */
[----:B------:R-:W2:Y:S01]  /*30e0*/  LDS.128 R4, [R4+0x110] ;  /* 0x0001100004047984 */ /* 0x000ea20000000c00 */
[----:B-1----:R-:W-:Y:S02]  /*30f0*/  @P0 SHF.L.U32 R2, R8, 0x1f, RZ ;  /* 0x0000001f08020819 */ /* 0x002fe400000006ff */
[----:B------:R-:W-:Y:S01]  /*3100*/  SHF.L.U32 R0, R11, 0x1f, RZ ;  /* 0x0000001f0b007819 */ /* 0x000fe200000006ff */
[----:B------:R-:W-:Y:S01]  /*3110*/  @!PT LDS RZ, [RZ] ;  /* 0x00000000fffff984 */ /* 0x000fe20000000800 */
[----:B------:R-:W-:Y:S01]  /*3120*/  @!PT LDS RZ, [RZ] ;  /* 0x00000000fffff984 */ /* 0x000fe20000000800 */
[----:B------:R-:W-:Y:S01]  /*3130*/  @!PT LDS RZ, [RZ] ;  /* 0x00000000fffff984 */ /* 0x000fe20000000800 */
[----:B------:R-:W-:Y:S01]  /*3140*/  @!PT LDS RZ, [RZ] ;  /* 0x00000000fffff984 */ /* 0x000fe20000000800 */
[----:B------:R1:W-:Y:S06]  /*3150*/  MEMBAR.ALL.CTA ;  /* 0x0000000000007992 */ /* 0x0003ec0000008000 */
[----:B-1----:R-:W1:Y:S02]  /*3160*/  FENCE.VIEW.ASYNC.S ;  /* 0x00000000000073c6 */ /* 0x002e640000000000 */
[----:B-1----:R1:W-:Y:S01]  /*3170*/  SYNCS.ARRIVE.TRANS64.RED.A1T0 RZ, [R3+URZ], RZ ;  /* 0x000000ff03ff79a7 */ /* 0x0023e200081004ff */
[----:B------:R1:W3:Y:S01]  /*3180*/  @P0 SYNCS.PHASECHK.TRANS64.TRYWAIT P2, [UR7], R2 ;  /* 0x00000002ff0005a7 */ /* 0x0002e20008041107 */
[----:B------:R-:W-:Y:S01]  /*3190*/  ULEA UR7, UR15, UR16, 0x7 ;  /* 0x000000100f077291 */ /* 0x000fe2000f8e38ff */
[----:B--2---:R-:W-:Y:S01]  /*31a0*/  LOP3.LUT P1, RZ, R6, 0x1, RZ, 0xc0, !PT ;  /* 0x0000000106ff7812 */ /* 0x004fe2000782c0ff */
[----:B------:R-:W2:Y:S02]  /*31b0*/  SYNCS.PHASECHK.TRANS64.TRYWAIT P0, [UR6+0xc0], R0 ;  /* 0x0000c000ff0075a7 */ /* 0x000ea40008001106 */
[----:B-123--:R-:W-:Y:S10]  /*31c0*/  @!P0 BRA `(.L_x_53) ;  /* 0x0000006000408947 */ /* 0x00eff40003800000 */
.L_x_145:
[----:B------:R-:W-:Y:S01]  /*31d0*/  IADD3 R10, PT, PT, R10, 0x1, RZ ;  /* 0x000000010a0a7810 */ /* 0x000fe20007ffe0ff */
[----:B------:R-:W-:Y:S06]  /*31e0*/  BRA.U !UP3, `(.L_x_54) ;  /* 0x000000050b107547 */ /* 0x000fec000b800000 */
[----:B------:R-:W-:Y:S01]  /*31f0*/  UPLOP3.LUT UP4, UPT, UPT, UPT, UPT, 0x40, 0x4 ;  /* 0x000000000004789c */ /* 0x000fe20003f8e870 */
[----:B------:R-:W-:Y:S01]  /*3200*/  UMOV UR13, UR8 ;  /* 0x00000008000d7c82 */ /* 0x000fe20008000000 */
[----:B------:R-:W-:Y:S01]  /*3210*/  UMOV UR12, UR4 ;  /* 0x00000004000c7c82 */ /* 0x000fe20008000000 */
[----:B------:R-:W-:-:S08]  /*3220*/  UMOV UR17, UR14 ;  /* 0x0000000e00117c82 */ /* 0x000fd00008000000 */
.L_x_57:
[----:B------:R-:W-:Y:S02]  /*3230*/  UIADD3 UR13, UPT, UPT, UR13, 0x1, URZ ;  /* 0x000000010d0d7890 */ /* 0x000fe4000fffe0ff */
[----:B--2---:R-:W-:Y:S02]  /*3240*/  ULEA UR11, UR17, UR5, 0x3 ;  /* 0x00000005110b7291 */ /* 0x004fe4000f8e18ff */
[----:B------:R-:W-:Y:S01]  /*3250*/  UISETP.NE.AND UP0, UPT, UR13, URZ, UPT ;  /* 0x000000ff0d00728c */ /* 0x000fe2000bf05270 */
[----:B---3--:R-:W-:Y:S10]  /*3260*/  @P2 BRA `(.L_x_55) ;  /* 0x00000000000c2947 */ /* 0x008ff40003800000 */
[----:B-1----:R-:W-:Y:S04]  /*3270*/  SHF.L.U32 R2, R8, 0x1f, RZ ;  /* 0x0000001f08027819 */ /* 0x002fe800000006ff */
[----:B------:R-:W1:Y:S02]  /*3280*/  SYNCS.PHASECHK.TRANS64.TRYWAIT P0, [UR11], R2 ;  /* 0x00000002ff0075a7 */ /* 0x000e64000800110b */
[----:B-1----:R-:W-:Y:S05]  /*3290*/  @!P0 BRA `(.L_x_56) ;  /* 0x0000006000248947 */ /* 0x002fea0003800000 */
.L_x_55:
[----:B------:R-:W-:Y:S01]  /*32a0*/  UISETP.NE.AND UP1, UPT, UR12, 0x1, UPT ;  /* 0x000000010c00788c */ /* 0x000fe2000bf25270 */
[----:B------:R-:W-:Y:S01]  /*32b0*/  PLOP3.LUT P2, PT, PT, PT, PT, 0x80, 0x8 ;  /* 0x000000000008781c */ /* 0x000fe20003f4f070 */
[----:B------:R-:W-:Y:S02]  /*32c0*/  UIADD3 UR14, UPT, UPT, UR17, 0x1, URZ ;  /* 0x00000001110e7890 */ /* 0x000fe4000fffe0ff */
[----:B------:R-:W-:Y:S02]  /*32d0*/  ULEA UR64, UR17, UR10, 0xb ;  /* 0x0000000a11407291 */ /* 0x000fe4000f8e58ff */
[----:B------:R-:W-:Y:S01]  /*32e0*/  UISETP.NE.AND UP2, UPT, UR14, 0x3, UPT ;  /* 0x000000030e00788c */ /* 0x000fe2000bf45270 */
[----:B------:R-:W-:Y:S01]  /*32f0*/  PLOP3.LUT P0, PT, PT, PT, UP1, 0x80, 0x8 ;  /* 0x000000000008781c */ /* 0x000fe20003f0f018 */
[----:B------:R-:W-:Y:S02]  /*3300*/  ULEA UR62, UR17, UR9, 0xb ;  /* 0x00000009113e7291 */ /* 0x000fe4000f8e58ff */
[----:B------:R-:W-:Y:S02]  /*3310*/  USEL UR35, URZ, 0x1, UP2 ;  /* 0x00000001ff237887 */ /* 0x000fe40009000000 */
[----:B------:R-:W-:Y:S02]  /*3320*/  USEL UR14, UR14, URZ, UP2 ;  /* 0x000000ff0e0e7287 */ /* 0x000fe40009000000 */
[----:B------:R-:W-:Y:S02]  /*3330*/  UIADD3 UR60, UPT, UPT, UR64, 0x2, URZ ;  /* 0x00000002403c7890 */ /* 0x000fe4000fffe0ff */
[----:B------:R-:W-:Y:S01]  /*3340*/  @UP1 ULEA UR34, UR14, UR5, 0x3 ;  /* 0x000000050e221291 */ /* 0x000fe2000f8e18ff */
[----:B------:R-:W-:Y:S01]  /*3350*/  LOP3.LUT R8, R8, UR35, RZ, 0x3c, !PT ;  /* 0x0000002308087c12 */ /* 0x000fe2000f8e3cff */
[----:B------:R-:W-:Y:S02]  /*3360*/  UIADD3 UR58, UPT, UPT, UR62, 0x2, URZ ;  /* 0x000000023e3a7890 */ /* 0x000fe4000fffe0ff */
[----:B------:R-:W-:Y:S01]  /*3370*/  UIADD3 UR56, UPT, UPT, UR64, 0x4, URZ ;  /* 0x0000000440387890 */ /* 0x000fe2000fffe0ff */
[----:B-1----:R-:W-:Y:S01]  /*3380*/  @P0 SHF.L.U32 R0, R8, 0x1f, RZ ;  /* 0x0000001f08000819 */ /* 0x002fe200000006ff */
[----:B------:R-:W-:Y:S02]  /*3390*/  UIADD3 UR54, UPT, UPT, UR62, 0x4, URZ ;  /* 0x000000043e367890 */ /* 0x000fe4000fffe0ff */
[----:B------:R-:W-:Y:S01]  /*33a0*/  UIADD3 UR52, UPT, UPT, UR64, 0x6, URZ ;  /* 0x0000000640347890 */ /* 0x000fe2000fffe0ff */
[----:B------:R2:W3:Y:S01]  /*33b0*/  @P0 SYNCS.PHASECHK.TRANS64.TRYWAIT P2, [UR34], R0 ;  /* 0x00000000ff0005a7 */ /* 0x0004e20008041122 */
[----:B------:R-:W-:Y:S02]  /*33c0*/  UIADD3 UR50, UPT, UPT, UR62, 0x6, URZ ;  /* 0x000000063e327890 */ /* 0x000fe4000fffe0ff */
        /* <DEDUP_REMOVED lines=9> */
[----:B------:R-:W-:Y:S01]  /*3460*/  UIADD3 UR12, UPT, UPT, UR12, -0x1, URZ ;  /* 0xffffffff0c0c7890 */ /* 0x000fe2000fffe0ff */
[----:B------:R-:W-:Y:S01]  /*3470*/  UMOV UR65, 0x40004040 ;  /* 0x4000404000417882 */ /* 0x000fe20000000000 */
[----:B------:R-:W-:Y:S01]  /*3480*/  UMOV UR63, 0x40004040 ;  /* 0x40004040003f7882 */ /* 0x000fe20000000000 */
[----:B------:R-:W-:Y:S01]  /*3490*/  UMOV UR61, 0x40004040 ;  /* 0x40004040003d7882 */ /* 0x000fe20000000000 */
[----:B------:R2:W-:Y:S01]  /*34a0*/  UTCHMMA gdesc[UR62], gdesc[UR64], tmem[UR7], tmem[UR32], idesc[UR33], UP4 ;  /* 0x00ff20403e0075ea */ /* 0x0005e2000a000007 */
[----:B------:R-:W-:Y:S01]  /*34b0*/  UPLOP3.LUT UP4, UPT, UPT, UPT, UPT, 0x80, 0x8 ;  /* 0x000000000008789c */ /* 0x000fe20003f8f070 */
[----:B------:R-:W-:Y:S01]  /*34c0*/  UMOV UR59, 0x40004040 ;  /* 0x40004040003b7882 */ /* 0x000fe20000000000 */
[----:B------:R-:W-:Y:S01]  /*34d0*/  UMOV UR57, 0x40004040 ;  /* 0x4000404000397882 */ /* 0x000fe20000000000 */
[----:B------:R2:W-:Y:S01]  /*34e0*/  UTCHMMA gdesc[UR58], gdesc[UR60], tmem[UR7], tmem[UR30], idesc[UR31], UPT ;  /* 0x00ff1e3c3a0075ea */ /* 0x0005e2000b800007 */
        /* <DEDUP_REMOVED lines=14> */
[----:B------:R-:W-:Y:S01]  /*35d0*/  UMOV UR35, 0x40004040 ;  /* 0x4000404000237882 */ /* 0x000fe20000000000 */
[----:B------:R2:W-:Y:S01]  /*35e0*/  UTCHMMA gdesc[UR38], gdesc[UR40], tmem[UR7], tmem[UR20], idesc[UR21], UPT ;  /* 0x00ff1428260075ea */ /* 0x0005e2000b800007 */
[----:B------:R2:W-:Y:S01]  /*35f0*/  UTCHMMA gdesc[UR34], gdesc[UR36], tmem[UR7], tmem[UR18], idesc[UR19], UPT ;  /* 0x00ff1224220075ea */ /* 0x0005e2000b800007 */
[----:B------:R2:W-:Y:S01]  /*3600*/  UTCBAR [UR11], URZ ;  /* 0x000000ff0b0073e9 */ /* 0x0005e200080000ff */
[----:B------:R-:W-:Y:S01]  /*3610*/  UMOV UR17, UR14 ;  /* 0x0000000e00117c82 */ /* 0x000fe20008000000 */
[----:B------:R-:W-:Y:S05]  /*3620*/  BRA.U UP0, `(.L_x_57) ;  /* 0xfffffffd00007547 */ /* 0x000fea000b83ffff */
.L_x_54:
[----:B------:R-:W-:Y:S01]  /*3630*/  UIADD3 UR15, UPT, UPT, UR15, 0x1, URZ ;  /* 0x000000010f0f7890 */ /* 0x000fe2000fffe0ff */
[C---:B------:R-:W-:Y:S01]  /*3640*/  ISETP.NE.AND P0, PT, R10.reuse, 0x2, PT ;  /* 0x000000020a00780c */ /* 0x040fe20003f05270 */
[----:B--2---:R-:W-:Y:S02]  /*3650*/  UIADD3 UR7, UPT, UPT, UR6, 0xa0, URZ ;  /* 0x000000a006077890 */ /* 0x004fe4000fffe0ff */
[----:B------:R-:W-:Y:S01]  /*3660*/  UISETP.NE.AND UP0, UPT, UR15, 0x4, UPT ;  /* 0x000000040f00788c */ /* 0x000fe2000bf05270 */
[----:B-1----:R-:W-:Y:S02]  /*3670*/  SEL R0, RZ, 0x1, P0 ;  /* 0x00000001ff007807 */ /* 0x002fe40000000000 */
[----:B------:R-:W-:Y:S01]  /*3680*/  SEL R10, R10, RZ, P0 ;  /* 0x000000ff0a0a7207 */ /* 0x000fe20000000000 */
[----:B------:R-:W-:Y:S01]  /*3690*/  USEL UR6, URZ, 0x1, UP0 ;  /* 0x00000001ff067887 */ /* 0x000fe20008000000 */
[----:B------:R-:W-:Y:S01]  /*36a0*/  LOP3.LUT R9, R9, R0, RZ, 0x3c, !PT ;  /* 0x0000000009097212 */ /* 0x000fe200078e3cff */
[----:B------:R-:W-:Y:S01]  /*36b0*/  USEL UR15, UR15, URZ, UP0 ;  /* 0x000000ff0f0f7287 */ /* 0x000fe20008000000 */
[----:B------:R1:W-:Y:S03]  /*36c0*/  UTCBAR [UR7], URZ ;  /* 0x000000ff070073e9 */ /* 0x0003e600080000ff */
[----:B------:R-:W-:Y:S01]  /*36d0*/  LOP3.LUT R11, R11, UR6, RZ, 0x3c, !PT ;  /* 0x000000060b0b7c12 */ /* 0x000fe2000f8e3cff */
[----:B------:R-:W-:Y:S07]  /*36e0*/  @P1 BRA `(.L_x_58) ;  /* 0xfffffff800501947 */ /* 0x000fee000383ffff */
[----:B------:R-:W2:Y:S01]  /*36f0*/  S2UR UR4, SR_CgaCtaId ;  /* 0x00000000000479c3 */ /* 0x000ea20000008800 */
[----:B------:R-:W-:Y:S01]  /*3700*/  ELECT P0, URZ, PT ;  /* 0x0000000000ff782f */ /* 0x000fe20003800000 */
[----:B------:R-:W-:Y:S01]  /*3710*/  IMAD.MOV.U32 R0, RZ, RZ, 0x1 ;  /* 0x00000001ff007424 */ /* 0x000fe200078e00ff */
[----:B------:R-:W-:Y:S01]  /*3720*/  UIADD3 UR5, UPT, UPT, UR5, 0xc0, URZ ;  /* 0x000000c005057890 */ /* 0x000fe2000fffe0ff */
[----:B------:R-:W-:Y:S01]  /*3730*/  SHF.L.U32 R2, R11, 0x1f, RZ ;  /* 0x0000001f0b027819 */ /* 0x000fe200000006ff */
[----:B------:R-:W-:-:S03]  /*3740*/  UMOV UR6, 0x40 ;  /* 0x0000004000067882 */ /* 0x000fc60000000000 */
[----:B------:R-:W-:Y:S01]  /*3750*/  UVIRTCOUNT.DEALLOC.SMPOOL 0x80 ;  /* 0x000000800000784c */ /* 0x000fe20000000000 */
[----:B--2---:R-:W-:Y:S02]  /*3760*/  ULEA UR4, UR4, UR6, 0x18 ;  /* 0x0000000604047291 */ /* 0x004fe4000f8ec0ff */
[----:B------:R-:W-:-:S07]  /*3770*/  ULEA UR6, UR15, UR5, 0x3 ;  /* 0x000000050f067291 */ /* 0x000fce000f8e18ff */
[----:B------:R2:W-:Y:S02]  /*3780*/  @P0 STS.U8 [UR4+0x1c], R0 ;  /* 0x00001c00ff000988 */ /* 0x0005e40008000004 */
[----:B------:R-:W4:Y:S02]  /*3790*/  SYNCS.PHASECHK.TRANS64.TRYWAIT P0, [UR6], R2 ;  /* 0x00000002ff0075a7 */ /* 0x000f240008001106 */
[----:B--2-4-:R-:W-:Y:S05]  /*37a0*/  @!P0 BRA `(.L_x_59) ;  /* 0x0000005800f88947 */ /* 0x014fea0003800000 */
.L_x_148:
[----:B-1----:R-:W-:-:S04]  /*37b0*/  UIADD3 UR7, UPT, UPT, UR15, 0x1, URZ ;  /* 0x000000010f077890 */ /* 0x002fc8000fffe0ff */
[----:B------:R-:W-:-:S04]  /*37c0*/  UISETP.NE.AND UP0, UPT, UR7, 0x4, UPT ;  /* 0x000000040700788c */ /* 0x000fc8000bf05270 */
[----:B------:R-:W-:Y:S02]  /*37d0*/  USEL UR8, URZ, 0x1, UP0 ;  /* 0x00000001ff087887 */ /* 0x000fe40008000000 */
[----:B------:R-:W-:-:S04]  /*37e0*/  USEL UR7, UR7, URZ, UP0 ;  /* 0x000000ff07077287 */ /* 0x000fc80008000000 */
[----:B------:R-:W-:Y:S01]  /*37f0*/  ULEA UR6, UR7, UR5, 0x3 ;  /* 0x0000000507067291 */ /* 0x000fe2000f8e18ff */
[----:B--2---:R-:W-:-:S04]  /*3800*/  LOP3.LUT R2, R11, UR8, RZ, 0x3c, !PT ;  /* 0x000000080b027c12 */ /* 0x004fc8000f8e3cff */
[----:B------:R-:W-:-:S04]  /*3810*/  SHF.L.U32 R3, R2, 0x1f, RZ ;  /* 0x0000001f02037819 */ /* 0x000fc800000006ff */
[----:B------:R-:W1:Y:S02]  /*3820*/  SYNCS.PHASECHK.TRANS64.TRYWAIT P0, [UR6], R3 ;  /* 0x00000003ff0075a7 */ /* 0x000e640008001106 */
[----:B-1----:R-:W-:Y:S05]  /*3830*/  @!P0 BRA `(.L_x_60) ;  /* 0x0000005800ec8947 */ /* 0x002fea0003800000 */
.L_x_150:
        /* <DEDUP_REMOVED lines=9> */
.L_x_152:
[----:B------:R-:W-:-:S04]  /*38d0*/  UIADD3 UR7, UPT, UPT, UR7, 0x1, URZ ;  /* 0x0000000107077890 */ /* 0x000fc8000fffe0ff */
[----:B------:R-:W-:-:S04]  /*38e0*/  UISETP.NE.AND UP0, UPT, UR7, 0x4, UPT ;  /* 0x000000040700788c */ /* 0x000fc8000bf05270 */
[----:B------:R-:W-:Y:S02]  /*38f0*/  USEL UR6, URZ, 0x1, UP0 ;  /* 0x00000001ff067887 */ /* 0x000fe40008000000 */
[----:B------:R-:W-:-:S04]  /*3900*/  USEL UR7, UR7, URZ, UP0 ;  /* 0x000000ff07077287 */ /* 0x000fc80008000000 */
[----:B------:R-:W-:Y:S01]  /*3910*/  ULEA UR7, UR7, UR5, 0x3 ;  /* 0x0000000507077291 */ /* 0x000fe2000f8e18ff */
[----:B------:R-:W-:-:S04]  /*3920*/  LOP3.LUT R2, R2, UR6, RZ, 0x3c, !PT ;  /* 0x0000000602027c12 */ /* 0x000fc8000f8e3cff */
[----:B------:R-:W-:-:S04]  /*3930*/  SHF.L.U32 R2, R2, 0x1f, RZ ;  /* 0x0000001f02027819 */ /* 0x000fc800000006ff */
[----:B------:R-:W2:Y:S02]  /*3940*/  SYNCS.PHASECHK.TRANS64.TRYWAIT P0, [UR7], R2 ;  /* 0x00000002ff0075a7 */ /* 0x000ea40008001107 */
[----:B--2---:R-:W-:Y:S05]  /*3950*/  @!P0 BRA `(.L_x_62) ;  /* 0x0000005800d48947 */ /* 0x004fea0003800000 */
.L_x_154:
[----:B------:R-:W-:Y:S01]  /*3960*/  NOP ;  /* 0x0000000000007918 */ /* 0x000fe20000000000 */
[----:B-1----:R-:W1:Y:S01]  /*3970*/  LDS R0, [UR4+0x14] ;  /* 0x00001404ff007984 */ /* 0x002e620008000800 */
[----:B------:R-:W-:Y:S01]  /*3980*/  ULOP3.LUT UR6, UR16, 0xffff, URZ, 0xc0, !UPT ;  /* 0x0000ffff10067892 */ /* 0x000fe2000f8ec0ff */
[----:B------:R-:W-:Y:S01]  /*3990*/  UMOV UR8, 0xffff ;  /* 0x0000ffff00087882 */ /* 0x000fe20000000000 */
[----:B------:R-:W-:Y:S02]  /*39a0*/  UMOV UR5, 0x1 ;  /* 0x0000000100057882 */ /* 0x000fe40000000000 */
[----:B------:R-:W-:-:S04]  /*39b0*/  USHF.R.U32.HI UR6, URZ, 0x5, UR6 ;  /* 0x00000005ff067899 */ /* 0x000fc80008011606 */
[----:B------:R-:W-:Y:S02]  /*39c0*/  USHF.L.U32 UR8, UR8, UR6, URZ ;  /* 0x0000000608087299 */ /* 0x000fe400080006ff */
[----:B------:R-:W-:-:S04]  /*39d0*/  USHF.L.U32 UR5, UR5, UR6, URZ ;  /* 0x0000000605057299 */ /* 0x000fc800080006ff */
[----:B-1----:R-:W-:-:S04]  /*39e0*/  LOP3.LUT R0, R0, UR8, RZ, 0xc0, !PT ;  /* 0x0000000800007c12 */ /* 0x002fc8000f8ec0ff */
[----:B------:R-:W-:-:S13]  /*39f0*/  ISETP.NE.AND P0, PT, R0, UR8, PT ;  /* 0x0000000800007c0c */ /* 0x000fda000bf05270 */
[----:B------:R-:W-:Y:S05]  /*3a00*/  @P0 BRA `(.L_x_63) ;  /* 0x0000000000580947 */ /* 0x000fea0003800000 */
[----:B------:R-:W1:Y:S02]  /*3a10*/  LDS R0, [UR4+0x18] ;  /* 0x00001804ff007984 */ /* 0x000e640008000800 */
[----:B-1----:R-:W-:-:S04]  /*3a20*/  LOP3.LUT R0, R0, UR5, RZ, 0xc0, !PT ;  /* 0x0000000500007c12 */ /* 0x002fc8000f8ec0ff */
[----:B------:R-:W-:-:S13]  /*3a30*/  ISETP.NE.AND P0, PT, R0, UR5, PT ;  /* 0x0000000500007c0c */ /* 0x000fda000bf05270 */
[----:B------:R-:W-:Y:S05]  /*3a40*/  @P0 BRA `(.L_x_64) ;  /* 0x00000000003c0947 */ /* 0x000fea0003800000 */
[----:B------:R-:W1:Y:S01]  /*3a50*/  S2R R2, SR_LANEID ;  /* 0x0000000000027919 */ /* 0x000e620000000000 */
[----:B------:R-:W-:Y:S01]  /*3a60*/  ULOP3.LUT UR8, URZ, UR8, URZ, 0x33, !UPT ;  /* 0x00000008ff087292 */ /* 0x000fe2000f8e33ff */
[----:B------:R-:W-:Y:S02]  /*3a70*/  VOTEU.ANY UR7, UPT, PT ;  /* 0x0000000000077886 */ /* 0x000fe400038e0100 */
[----:B------:R-:W-:-:S03]  /*3a80*/  UFLO.U32 UR7, UR7 ;  /* 0x00000007000772bd */ /* 0x000fc600080e0000 */
[----:B------:R-:W-:-:S04]  /*3a90*/  IMAD.U32 R0, RZ, RZ, UR8 ;  /* 0x00000008ff007e24 */ /* 0x000fc8000f8e00ff */
[----:B------:R2:W4:Y:S02]  /*3aa0*/  REDUX UR6, R0 ;  /* 0x00000000000673c4 */ /* 0x0005240000000000 */
[----:B------:R1:W-:Y:S02]  /*3ab0*/  UTCATOMSWS.AND URZ, UR8 ;  /* 0x0000000800ff79e3 */ /* 0x0003e40008000000 */
[----:B-1----:R-:W-:Y:S02]  /*3ac0*/  ISETP.EQ.U32.AND P0, PT, R2, UR7, PT ;  /* 0x0000000702007c0c */ /* 0x002fe4000bf02070 */
[----:B--2---:R-:W-:Y:S02]  /*3ad0*/  LOP3.LUT R0, RZ, UR5, RZ, 0x33, !PT ;  /* 0x00000005ff007c12 */ /* 0x004fe4000f8e33ff */
[----:B----4-:R-:W-:Y:S02]  /*3ae0*/  MOV R2, UR6 ;  /* 0x0000000600027c02 */ /* 0x010fe40008000f00 */
[----:B------:R-:W1:Y:S07]  /*3af0*/  REDUX UR5, R0 ;  /* 0x00000000000573c4 */ /* 0x000e6e0000000000 */
[----:B------:R2:W-:Y:S01]  /*3b00*/  @P0 ATOMS.AND RZ, [UR4+0x14], R2 ;  /* 0x00001402ffff098c */ /* 0x0005e2000a800004 */
[----:B-1----:R-:W-:-:S05]  /*3b10*/  IMAD.U32 R0, RZ, RZ, UR5 ;  /* 0x00000005ff007e24 */ /* 0x002fca000f8e00ff */
[----:B------:R2:W-:Y:S01]  /*3b20*/  @P0 ATOMS.AND RZ, [UR4+0x18], R0 ;  /* 0x00001800ffff098c */ /* 0x0005e2000a800004 */
[----:B------:R-:W-:Y:S05]  /*3b30*/  BRA `(.L_x_65) ;  /* 0x0000000000147947 */ /* 0x000fea0003800000 */
.L_x_64:
[----:B------:R-:W-:Y:S02]  /*3b40*/  MOV R2, 0x3b60 ;  /* 0x00003b6000027802 */ /* 0x000fe40000000f00 */
[----:B---3-5:R-:W-:Y:S05]  /*3b50*/  CALL.REL.NOINC `($__internal_0_$__cuda_sm10x_tcgen05_guardrail_trap_col_being_dealloced_not_returned_by_alloc) ;  /* 0x0000005c00bc7944 */ /* 0x028fea0003c00000 */
[----:B------:R-:W-:Y:S05]  /*3b60*/  BRA `(.L_x_65) ;  /* 0x0000000000087947 */ /* 0x000fea0003800000 */
.L_x_63:
[----:B------:R-:W-:Y:S02]  /*3b70*/  MOV R2, 0x3b90 ;  /* 0x00003b9000027802 */ /* 0x000fe40000000f00 */
[----:B---3-5:R-:W-:Y:S05]  /*3b80*/  CALL.REL.NOINC `($__internal_2_$__cuda_sm10x_tcgen05_guardrail_trap_unallocated_columns_being_dealloced) ;  /* 0x0000005c00c87944 */ /* 0x028fea0003c00000 */
.L_x_65:
[----:B------:R-:W-:Y:S01]  /*3b90*/  NOP ;  /* 0x0000000000007918 */ /* 0x000fe20000000000 */
[----:B------:R-:W-:Y:S05]  /*3ba0*/  EXIT ;  /* 0x000000000000794d */ /* 0x000fea0003800000 */
.L_x_47:
[----:B------:R-:W-:-:S09]  /*3bb0*/  UISETP.NE.OR UP2, UPT, UR8, 0x3, !UP2 ;  /* 0x000000030800788c */ /* 0x000fd2000d745670 */
[----:B------:R-:W-:Y:S05]  /*3bc0*/  BRA.U UP2, `(.L_x_66) ;  /* 0x0000001102087547 */ /* 0x000fea000b800000 */
[----:B------:R-:W1:Y:S01]  /*3bd0*/  LDC R0, c[0x0][0xb30] ;  /* 0x0002cc00ff007b82 */ /* 0x000e620000000800 */
[----:B------:R-:W2:Y:S01]  /*3be0*/  LDCU.64 UR8, c[0x0][0x888] ;  /* 0x00011100ff0877ac */ /* 0x000ea20008000a00 */
[----:B------:R-:W-:Y:S02]  /*3bf0*/  HFMA2 R27, -RZ, RZ, 0, 0 ;  /* 0x00000000ff1b7431 */ /* 0x000fe400000001ff */
[----:B------:R-:W-:Y:S01]  /*3c00*/  IMAD.MOV.U32 R29, RZ, RZ, 0x1 ;  /* 0x00000001ff1d7424 */ /* 0x000fe200078e00ff */
[----:B------:R-:W-:Y:S01]  /*3c10*/  MOV R25, 0x2000 ;  /* 0x0000200000197802 */ /* 0x000fe20000000f00 */
[----:B------:R-:W4:Y:S01]  /*3c20*/  LDCU.64 UR4, c[0x0][0x890] ;  /* 0x00011200ff0477ac */ /* 0x000f220008000a00 */
[----:B------:R-:W-:Y:S01]  /*3c30*/  IMAD.MOV.U32 R28, RZ, RZ, RZ ;  /* 0x000000ffff1c7224 */ /* 0x000fe200078e00ff */
[----:B------:R-:W3:Y:S01]  /*3c40*/  LDC R24, c[0x0][0x370] ;  /* 0x0000dc00ff187b82 */ /* 0x000ee20000000800 */
[----:B------:R-:W-:Y:S01]  /*3c50*/  UMOV UR7, 0x400 ;  /* 0x0000040000077882 */ /* 0x000fe20000000000 */
[----:B------:R-:W-:-:S02]  /*3c60*/  UPLOP3.LUT UP1, UPT, UPT, UPT, UPT, 0x40, 0x4 ;  /* 0x000000000004789c */ /* 0x000fc40003f2e870 */
[----:B------:R-:W-:-:S04]  /*3c70*/  ULEA UR7, UR37, UR7, 0x18 ;  /* 0x0000000725077291 */ /* 0x000fc8000f8ec0ff */
[----:B------:R-:W3:Y:S01]  /*3c80*/  LDC R3, c[0x0][0xb0c] ;  /* 0x0002c300ff037b82 */ /* 0x000ee20000000800 */
[----:B------:R-:W-:Y:S02]  /*3c90*/  UIADD3 UR13, UPT, UPT, UR7, 0x48, URZ ;  /* 0x00000048070d7890 */ /* 0x000fe4000fffe0ff */
[----:B--2---:R-:W-:Y:S02]  /*3ca0*/  UISETP.NE.U32.AND UP2, UPT, UR8, URZ, UPT ;  /* 0x000000ff0800728c */ /* 0x004fe4000bf45070 */
[----:B------:R-:W-:Y:S02]  /*3cb0*/  UIADD3 UR33, UPT, UPT, UR7, 0x30, URZ ;  /* 0x0000003007217890 */ /* 0x000fe4000fffe0ff */
[----:B----4-:R-:W-:Y:S01]  /*3cc0*/  UISETP.NE.U32.AND UP3, UPT, UR4, URZ, UPT ;  /* 0x000000ff0400728c */ /* 0x010fe2000bf65070 */
[----:B------:R-:W2:Y:S01]  /*3cd0*/  LDC R18, c[0x0][0xb20] ;  /* 0x0002c800ff127b82 */ /* 0x000ea20000000800 */
[----:B-1----:R-:W-:Y:S01]  /*3ce0*/  ISETP.NE.AND P1, PT, R0, 0x1, PT ;  /* 0x000000010000780c */ /* 0x002fe20003f25270 */
[----:B------:R-:W-:-:S02]  /*3cf0*/  UISETP.NE.AND.EX UP2, UPT, UR9, URZ, UPT, UP2 ;  /* 0x000000ff0900728c */ /* 0x000fc4000bf45320 */
[----:B------:R-:W-:Y:S02]  /*3d00*/  UIADD3 UR25, UPT, UPT, UR7, 0x38, URZ ;  /* 0x0000003807197890 */ /* 0x000fe4000fffe0ff */
[----:B------:R-:W-:Y:S02]  /*3d10*/  UIADD3 UR17, UPT, UPT, UR7, 0x40, URZ ;  /* 0x0000004007117890 */ /* 0x000fe4000fffe0ff */
[----:B------:R-:W1:Y:S01]  /*3d20*/  LDC.64 R30, c[0x0][0x348] ;  /* 0x0000d200ff1e7b82 */ /* 0x000e620000000a00 */
[----:B------:R-:W-:Y:S02]  /*3d30*/  UPRMT UR13, UR37, 0x654, UR13 ;  /* 0x00000654250d7896 */ /* 0x000fe4000800000d */
[----:B------:R-:W-:-:S05]  /*3d40*/  UISETP.NE.AND.EX UP3, UPT, UR5, URZ, UPT, UP3 ;  /* 0x000000ff0500728c */ /* 0x000fca000bf65330 */
[----:B------:R-:W4:Y:S08]  /*3d50*/  LDC.64 R16, c[0x0][0xb10] ;  /* 0x0002c400ff107b82 */ /* 0x000f300000000a00 */
[----:B------:R-:W1:Y:S08]  /*3d60*/  LDC.64 R6, c[0x0][0xb18] ;  /* 0x0002c600ff067b82 */ /* 0x000e700000000a00 */
[----:B------:R-:W1:Y:S08]  /*3d70*/  LDC.64 R4, c[0x0][0xb28] ;  /* 0x0002ca00ff047b82 */ /* 0x000e700000000a00 */
[----:B--23--:R-:W1:Y:S02]  /*3d80*/  LDC R19, c[0x0][0x374] ;  /* 0x0000dd00ff137b82 */ /* 0x00ce640000000800 */
.L_x_77:
[C---:B------:R-:W-:Y:S02]  /*3d90*/  LEA R0, R28.reuse, UR7, 0x3 ;  /* 0x000000071c007c11 */ /* 0x040fe4000f8e18ff */
[----:B------:R-:W-:Y:S02]  /*3da0*/  SHF.L.U32 R2, R27, 0x1f, RZ ;  /* 0x0000001f1b027819 */ /* 0x000fe400000006ff */
[----:B------:R-:W-:Y:S02]  /*3db0*/  LEA R20, R28, UR7, 0x4 ;  /* 0x000000071c147c11 */ /* 0x000fe4000f8e20ff */
[----:B--2---:R-:W2:Y:S02]  /*3dc0*/  SYNCS.PHASECHK.TRANS64.TRYWAIT P0, [R0+URZ+0x80], R2 ;  /* 0x00008002000075a7 */ /* 0x004ea400080011ff */
[----:B--2---:R-:W-:Y:S05]  /*3dd0*/  @!P0 BRA `(.L_x_67) ;  /* 0x0000005400cc8947 */ /* 0x004fea0003800000 */
.L_x_155:
[----:B------:R-:W-:Y:S01]  /*3de0*/  ISETP.GE.AND P0, PT, R40, 0x1, PT ;  /* 0x000000012800780c */ /* 0x000fe20003f06270 */
[----:B------:R-:W3:Y:S01]  /*3df0*/  LDS.128 R20, [R20+0x110] ;  /* 0x0001100014147984 */ /* 0x000ee20000000c00 */
[----:B--2---:R-:W-:Y:S01]  /*3e00*/  VIADD R0, R0, 0x90 ;  /* 0x0000009000007836 */ /* 0x004fe20000000000 */
[----:B------:R-:W-:Y:S01]  /*3e10*/  @!PT LDS RZ, [RZ] ;  /* 0x00000000fffff984 */ /* 0x000fe20000000800 */
[----:B------:R-:W-:Y:S01]  /*3e20*/  @!PT LDS RZ, [RZ] ;  /* 0x00000000fffff984 */ /* 0x000fe20000000800 */
[----:B------:R-:W-:Y:S01]  /*3e30*/  @!PT LDS RZ, [RZ] ;  /* 0x00000000fffff984 */ /* 0x000fe20000000800 */
[----:B------:R-:W-:Y:S01]  /*3e40*/  @!PT LDS RZ, [RZ] ;  /* 0x00000000fffff984 */ /* 0x000fe20000000800 */
[----:B------:R2:W-:Y:S06]  /*3e50*/  MEMBAR.ALL.CTA ;  /* 0x0000000000007992 */ /* 0x0005ec0000008000 */
[----:B--2---:R-:W2:Y:S01]  /*3e60*/  FENCE.VIEW.ASYNC.S ;  /* 0x00000000000073c6 */ /* 0x004ea20000000000 */
[----:B------:R-:W-:Y:S04]  /*3e70*/  PRMT R0, RZ, 0x654, R0 ;  /* 0x00000654ff007816 */ /* 0x000fe80000000000 */
[----:B--2---:R2:W-:Y:S01]  /*3e80*/  SYNCS.ARRIVE.TRANS64.RED.A1T0 RZ, [R0+URZ], RZ ;  /* 0x000000ff00ff79a7 */ /* 0x0045e200081004ff */
[----:B---3--:R-:W-:Y:S11]  /*3e90*/  LOP3.LUT P3, RZ, R22, 0x1, RZ, 0xc0, !PT ;  /* 0x0000000116ff7812 */ /* 0x008ff6000786c0ff */
[----:B------:R-:W-:Y:S02]  /*3ea0*/  @!UPT UIADD3 URZ, UPT, UPT, URZ, URZ, URZ ;  /* 0x000000fffffff290 */ /* 0x000fe4000fffe0ff */
[----:B------:R-:W-:Y:S02]  /*3eb0*/  @P3 MOV R11, R20 ;  /* 0x00000014000b3202 */ /* 0x000fe40000000f00 */
[----:B------:R-:W-:Y:S01]  /*3ec0*/  @P3 LOP3.LUT R10, R21, 0xffff, RZ, 0xc0, !PT ;  /* 0x0000ffff150a3812 */ /* 0x000fe200078ec0ff */
[----:B--2---:R-:W-:Y:S06]  /*3ed0*/  @!P0 BRA `(.L_x_68) ;  /* 0x0000000000a48947 */ /* 0x004fec0003800000 */
[-C--:B-1----:R-:W-:Y:S01]  /*3ee0*/  IMAD.HI.U32 R0, R19, R7.reuse, RZ ;  /* 0x0000000713007227 */ /* 0x082fe200078e00ff */
[----:B------:R-:W-:Y:S02]  /*3ef0*/  ISETP.NE.AND P0, PT, R6, 0x1, PT ;  /* 0x000000010600780c */ /* 0x000fe40003f05270 */
[----:B------:R-:W-:Y:S01]  /*3f00*/  ISETP.NE.AND P2, PT, R40, 0x1, PT ;  /* 0x000000012800780c */ /* 0x000fe20003f45270 */
[----:B----4-:R-:W-:Y:S01]  /*3f10*/  IMAD.HI.U32 R9, R24, R16, RZ ;  /* 0x0000001018097227 */ /* 0x010fe200078e00ff */
[----:B------:R-:W-:Y:S02]  /*3f20*/  SHF.R.U32.HI R0, RZ, R18, R0 ;  /* 0x00000012ff007219 */ /* 0x000fe40000011600 */
[----:B------:R-:W-:Y:S01]  /*3f30*/  ISETP.NE.AND P4, PT, R3, 0x1, PT ;  /* 0x000000010300780c */ /* 0x000fe20003f85270 */
[----:B------:R-:W-:Y:S01]  /*3f40*/  IMAD.HI.U32 R13, R10, R7, RZ ;  /* 0x000000070a0d7227 */ /* 0x000fe200078e00ff */
[----:B------:R-:W-:Y:S02]  /*3f50*/  SHF.R.U32.HI R9, RZ, R17, R9 ;  /* 0x00000011ff097219 */ /* 0x000fe40000011609 */
[----:B------:R-:W-:Y:S01]  /*3f60*/  SEL R0, R19, R0, !P0 ;  /* 0x0000000013007207 */ /* 0x000fe20004000000 */
[----:B------:R-:W-:Y:S01]  /*3f70*/  IMAD.HI.U32 R12, R11, R16, RZ ;  /* 0x000000100b0c7227 */ /* 0x000fe200078e00ff */
[----:B------:R-:W-:Y:S03]  /*3f80*/  SEL R9, R24, R9, !P4 ;  /* 0x0000000918097207 */ /* 0x000fe60006000000 */
[-C--:B------:R-:W-:Y:S01]  /*3f90*/  IMAD.HI.U32 R8, R0, R4.reuse, RZ ;  /* 0x0000000400087227 */ /* 0x080fe200078e00ff */
[----:B------:R-:W-:Y:S03]  /*3fa0*/  SHF.R.U32.HI R12, RZ, R17, R12 ;  /* 0x00000011ff0c7219 */ /* 0x000fe6000001160c */
[----:B------:R-:W-:Y:S01]  /*3fb0*/  IMAD.HI.U32 R2, R9, R4, RZ ;  /* 0x0000000409027227 */ /* 0x000fe200078e00ff */
[-C--:B------:R-:W-:Y:S02]  /*3fc0*/  @P2 SHF.R.U32.HI R0, RZ, R5.reuse, R8 ;  /* 0x00000005ff002219 */ /* 0x080fe40000011608 */
[----:B------:R-:W-:Y:S02]  /*3fd0*/  SHF.R.U32.HI R8, RZ, R18, R13 ;  /* 0x00000012ff087219 */ /* 0x000fe4000001160d */
[----:B------:R-:W-:Y:S01]  /*3fe0*/  @P2 SHF.R.U32.HI R9, RZ, R5, R2 ;  /* 0x00000005ff092219 */ /* 0x000fe20000011602 */
[----:B------:R-:W-:Y:S01]  /*3ff0*/  IMAD R0, R40, R0, RZ ;  /* 0x0000000028007224 */ /* 0x000fe200078e02ff */
[----:B------:R-:W-:Y:S02]  /*4000*/  SEL R8, R10, R8, !P0 ;  /* 0x000000080a087207 */ /* 0x000fe40004000000 */
[----:B------:R-:W-:Y:S01]  /*4010*/  SEL R2, R11, R12, !P4 ;  /* 0x0000000c0b027207 */ /* 0x000fe20006000000 */
[----:B------:R-:W-:Y:S01]  /*4020*/  IMAD R12, R40, R9, RZ ;  /* 0x00000009280c7224 */ /* 0x000fe200078e02ff */
[C---:B------:R-:W-:Y:S01]  /*4030*/  ISETP.GE.AND P0, PT, R8.reuse, R0, PT ;  /* 0x000000000800720c */ /* 0x040fe20003f06270 */
[----:B------:R-:W-:Y:S03]  /*4040*/  IMAD.HI.U32 R0, R8, R4, RZ ;  /* 0x0000000408007227 */ /* 0x000fe600078e00ff */
[----:B------:R-:W-:Y:S02]  /*4050*/  ISETP.GE.OR P0, PT, R2, R12, P0 ;  /* 0x0000000c0200720c */ /* 0x000fe40000706670 */
[-C--:B------:R-:W-:Y:S04]  /*4060*/  SHF.R.U32.HI R0, RZ, R5.reuse, R0 ;  /* 0x00000005ff007219 */ /* 0x080fe80000011600 */
[----:B------:R-:W-:Y:S05]  /*4070*/  SEL R13, R8, R0, !P2 ;  /* 0x00000000080d7207 */ /* 0x000fea0005000000 */
[----:B------:R-:W-:Y:S02]  /*4080*/  IMAD.MOV R12, RZ, RZ, -R13 ;  /* 0x000000ffff0c7224 */ /* 0x000fe400078e0a0d */
[----:B------:R-:W-:Y:S04]  /*4090*/  @!P0 IMAD.HI.U32 R0, R2, R4, RZ ;  /* 0x0000000402008227 */ /* 0x000fe800078e00ff */
[----:B------:R-:W-:Y:S01]  /*40a0*/  IMAD R12, R40, R12, R8 ;  /* 0x0000000c280c7224 */ /* 0x000fe200078e0208 */
[----:B------:R-:W-:Y:S04]  /*40b0*/  @!P0 SHF.R.U32.HI R0, RZ, R5, R0 ;  /* 0x00000005ff008219 */ /* 0x000fe80000011600 */
[----:B------:R-:W-:Y:S04]  /*40c0*/  @!P0 SEL R0, R2, R0, !P2 ;  /* 0x0000000002008207 */ /* 0x000fe80005000000 */
[----:B------:R-:W-:Y:S01]  /*40d0*/  @!P0 IADD3 R13, PT, PT, R13, -R0, RZ ;  /* 0x800000000d0d8210 */ /* 0x000fe20007ffe0ff */
[----:B------:R-:W-:Y:S01]  /*40e0*/  @!P0 IMAD R0, R9, R12, R0 ;  /* 0x0000000c09008224 */ /* 0x000fe200078e0200 */
[----:B------:R-:W-:Y:S01]  /*40f0*/  IADD3 R9, PT, PT, -R8, RZ, RZ ;  /* 0x000000ff08097210 */ /* 0x000fe20007ffe1ff */
[--C-:B------:R-:W-:Y:S02]  /*4100*/  IMAD.MOV R12, RZ, RZ, -R2.reuse ;  /* 0x000000ffff0c7224 */ /* 0x100fe400078e0a02 */
[----:B------:R-:W-:Y:S02]  /*4110*/  @!P0 IMAD R8, R13, R40, R2 ;  /* 0x000000280d088224 */ /* 0x000fe400078e0202 */
[----:B------:R-:W-:Y:S02]  /*4120*/  @!P0 IMAD.MOV.U32 R2, RZ, RZ, R0 ;  /* 0x000000ffff028224 */ /* 0x000fe400078e0000 */
[----:B------:R-:W-:Y:S02]  /*4130*/  IMAD R11, R3, R12, R11 ;  /* 0x0000000c030b7224 */ /* 0x000fe400078e020b */
[----:B------:R-:W-:Y:S02]  /*4140*/  IMAD R10, R6, R9, R10 ;  /* 0x00000009060a7224 */ /* 0x000fe400078e020a */
[----:B------:R-:W-:Y:S02]  /*4150*/  IMAD R11, R2, R3, R11 ;  /* 0x00000003020b7224 */ /* 0x000fe400078e020b */
[----:B------:R-:W-:Y:S02]  /*4160*/  IMAD R10, R8, R6, R10 ;  /* 0x00000006080a7224 */ /* 0x000fe400078e020a */
.L_x_68:
[----:B------:R-:W-:Y:S05]  /*4170*/  BRA.U UP1, `(.L_x_69) ;  /* 0x0000000101107547 */ /* 0x000fea000b800000 */
[----:B------:R-:W-:Y:S04]  /*4180*/  MOV R2, UR6 ;  /* 0x0000000600027c02 */ /* 0x000fe80008000f00 */
[----:B------:R-:W-:Y:S04]  /*4190*/  SHF.L.U32 R2, R2, 0x1f, RZ ;  /* 0x0000001f02027819 */ /* 0x000fe800000006ff */
[----:B------:R-:W2:Y:S02]  /*41a0*/  SYNCS.PHASECHK.TRANS64.TRYWAIT P0, [UR7+0x78], R2 ;  /* 0x00007802ff0075a7 */ /* 0x000ea40008001107 */
[----:B--2---:R-:W-:Y:S05]  /*41b0*/  @!P0 BRA `(.L_x_70) ;  /* 0x0000005000e88947 */ /* 0x004fea0003800000 */
.L_x_69:
[----:B------:R-:W-:Y:S02]  /*41c0*/  R2UR UR35, R15 ;  /* 0x000000000f2372ca */ /* 0x000fe400000e0000 */
[----:B------:R-:W-:Y:S02]  /*41d0*/  R2UR UR34, R14 ;  /* 0x000000000e2272ca */ /* 0x000fe400000e0000 */
[----:B------:R-:W-:Y:S02]  /*41e0*/  ISETP.NE.U32.AND P2, PT, RZ, UR4, PT ;  /* 0x00000004ff007c0c */ /* 0x000fe4000bf45070 */
[----:B------:R-:W-:Y:S02]  /*41f0*/  SHF.L.U32 R14, R29, 0x1f, RZ ;  /* 0x0000001f1d0e7819 */ /* 0x000fe400000006ff */
[----:B------:R-:W-:Y:S05]  /*4200*/  ISETP.NE.AND.EX P2, PT, RZ, UR5, PT, P2 ;  /* 0x00000005ff007c0c */ /* 0x000fea000bf45320 */
[----:B------:R-:W-:Y:S02]  /*4210*/  USHF.L.U32 UR35, UR35, 0x7, URZ ;  /* 0x0000000723237899 */ /* 0x000fe400080006ff */
[----:B------:R-:W-:Y:S01]  /*4220*/  USHF.L.U32 UR34, UR34, 0x7, URZ ;  /* 0x0000000722227899 */ /* 0x000fe200080006ff */
[----:B------:R-:W-:Y:S11]  /*4230*/  BRA.U !UP3, `(.L_x_71) ;  /* 0x000000010b347547 */ /* 0x000ff6000b800000 */
[----:B------:R-:W-:Y:S01]  /*4240*/  UPLOP3.LUT UP0, UPT, UPT, UPT, UP2, 0x80, 0x8 ;  /* 0x000000000008789c */ /* 0x000fe20003f0f020 */
[----:B--2---:R-:W-:Y:S02]  /*4250*/  HFMA2 R0, -RZ, RZ, 0, 5.9604644775390625e-08 ;  /* 0x00000001ff007431 */ /* 0x004fe400000001ff */
[----:B------:R-:W-:Y:S03]  /*4260*/  IMAD.MOV.U32 R88, RZ, RZ, 0x1 ;  /* 0x00000001ff587424 */ /* 0x000fe600078e00ff */
[----:B------:R-:W-:Y:S05]  /*4270*/  PLOP3.LUT P0, PT, PT, PT, UP0, 0x80, 0x8 ;  /* 0x000000000008781c */ /* 0x000fea0003f0f008 */
[----:B------:R-:W2:Y:S01]  /*4280*/  @UP0 LDCU.64 UR10, c[0x0][0x888] ;  /* 0x00011100ff0a07ac */ /* 0x000ea20008000a00 */
[----:B------:R-:W-:Y:S07]  /*4290*/  @UP0 UIMAD UR8, UR36, UR4, URZ ;  /* 0x00000004240802a4 */ /* 0x000fee000f8e02ff */
[----:B------:R-:W-:Y:S01]  /*42a0*/  @!P0 PRMT R88, R0, 0x7610, R88 ;  /* 0x0000761000588816 */ /* 0x000fe20000000058 */
[----:B--2---:R-:W-:Y:S03]  /*42b0*/  @UP0 UIMAD.WIDE UR10, UR8, 0x4, UR10 ;  /* 0x00000004080a08a5 */ /* 0x004fe6000f8e020a */
[----:B------:R-:W2:Y:S03]  /*42c0*/  @!UP0 LDCU UR8, c[0x0][0x880] ;  /* 0x00011000ff0887ac */ /* 0x000ea60008000800 */
[----:B------:R-:W-:Y:S01]  /*42d0*/  IMAD.U32 R8, RZ, RZ, UR10 ;  /* 0x0000000aff087e24 */ /* 0x000fe2000f8e00ff */
[----:B------:R-:W-:Y:S05]  /*42e0*/  MOV R9, UR11 ;  /* 0x0000000b00097c02 */ /* 0x000fea0008000f00 */
[----:B-----5:R3:W5:Y:S02]  /*42f0*/  @P0 LDG.E R49, desc[UR46][R8.64] ;  /* 0x0000002e08310981 */ /* 0x020764000c1e1900 */
[----:B--23--:R-:W-:Y:S07]  /*4300*/  @!P0 IMAD.U32 R49, RZ, RZ, UR8 ;  /* 0x00000008ff318e24 */ /* 0x00cfee000f8e00ff */
.L_x_71:
[----:B-----5:R-:W-:Y:S01]  /*4310*/  @!P2 FSETP.EQ.AND P0, PT, R49, RZ, PT ;  /* 0x000000ff3100a20b */ /* 0x020fe20003f02000 */
[----:B------:R-:W-:Y:S01]  /*4320*/  @!UPT UIADD3 URZ, UPT, UPT, URZ, URZ, URZ ;  /* 0x000000fffffff290 */ /* 0x000fe2000fffe0ff */
[----:B------:R-:W-:Y:S11]  /*4330*/  @!P2 BRA `(.L_x_72) ;  /* 0x000000000014a947 */ /* 0x000ff60003800000 */
[----:B------:R-:W-:Y:S02]  /*4340*/  LOP3.LUT P2, RZ, R88, 0xff, RZ, 0xc0, !PT ;  /* 0x000000ff58ff7812 */ /* 0x000fe4000784c0ff */
[----:B------:R-:W-:Y:S04]  /*4350*/  PLOP3.LUT P0, PT, PT, PT, UP0, 0x80, 0x8 ;  /* 0x000000000008781c */ /* 0x000fe80003f0f008 */
[----:B------:R-:W-:Y:S07]  /*4360*/  PLOP3.LUT P0, PT, P0, PT, PT, 0x8, 0x80 ;  /* 0x000000000080781c */ /* 0x000fee000070e170 */
[----:B------:R-:W-:Y:S11]  /*4370*/  @P2 FSETP.EQ.AND P0, PT, R49, RZ, PT ;  /* 0x000000ff3100220b */ /* 0x000ff60003f02000 */
[----:B------:R-:W-:Y:S02]  /*4380*/  @!UPT UIADD3 URZ, UPT, UPT, URZ, URZ, URZ ;  /* 0x000000fffffff290 */ /* 0x000fe4000fffe0ff */
.L_x_72:
[----:B------:R-:W3:Y:S01]  /*4390*/  SYNCS.PHASECHK.TRANS64.TRYWAIT P2, [UR7+0x50], R14 ;  /* 0x0000500eff0075a7 */ /* 0x000ee20008041107 */
[----:B------:R-:W-:Y:S04]  /*43a0*/  ELECT P4, URZ, PT ;  /* 0x0000000000ff782f */ /* 0x000fe80003880000 */
[----:B------:R-:W-:Y:S11]  /*43b0*/  PLOP3.LUT P4, PT, P0, P4, PT, 0xf2, 0x2f ;  /* 0x00000000002f781c */ /* 0x000ff60000789e72 */
[----:B------:R-:W-:Y:S02]  /*43c0*/  @!UPT UIADD3 URZ, UPT, UPT, URZ, URZ, URZ ;  /* 0x000000fffffff290 */ /* 0x000fe4000fffe0ff */
[----:B-1----:R-:W-:Y:S05]  /*43d0*/  @!P4 IADD3 R8, P0, PT, R30, 0x580, RZ ;  /* 0x000005801e08c810 */ /* 0x002fea0007f1e0ff */
[----:B--2---:R-:W-:Y:S01]  /*43e0*/  @!P4 IMAD.X R2, RZ, RZ, R31, P0 ;  /* 0x000000ffff02c224 */ /* 0x004fe200000e061f */
[----:B---3--:R-:W-:Y:S07]  /*43f0*/  @!P2 BRA `(.L_x_73) ;  /* 0x000000500070a947 */ /* 0x008fee0003800000 */
.L_x_158:
[----:B------:R-:W-:Y:S01]  /*4400*/  @!P4 R2UR UR8, R2 ;  /* 0x000000000208c2ca */ /* 0x000fe200000e0000 */
[----:B------:R-:W-:Y:S01]  /*4410*/  VOTEU.ALL UP1, P4 ;  /* 0x0000000000ff7886 */ /* 0x000fe20002020000 */
[----:B------:R-:W-:Y:S01]  /*4420*/  @!P4 R2UR UR9, R8 ;  /* 0x000000000809c2ca */ /* 0x000fe200000e0000 */
[----:B-1----:R-:W-:Y:S01]  /*4430*/  @!P4 IMAD.MOV.U32 R0, RZ, RZ, 0x2000 ;  /* 0x00002000ff00c424 */ /* 0x002fe200078e00ff */
[----:B------:R-:W-:Y:S01]  /*4440*/  UMOV UR10, 0x0 ;  /* 0x00000000000a7882 */ /* 0x000fe20000000000 */
[----:B------:R-:W-:Y:S01]  /*4450*/  UMOV UR11, 0x10000000 ;  /* 0x10000000000b7882 */ /* 0x000fe20000000000 */
[----:B------:R-:W-:Y:S01]  /*4460*/  @!UP1 UIADD3 UR32, UPT, UPT, UR7, 0x200, URZ ;  /* 0x0000020007209890 */ /* 0x000fe2000fffe0ff */
[----:B------:R-:W-:Y:S06]  /*4470*/  VOTEU.ALL UP1, P4 ;  /* 0x0000000000ff7886 */ /* 0x000fec0002020000 */
[----:B------:R-:W-:Y:S01]  /*4480*/  IMAD.U32 R9, RZ, RZ, UR8 ;  /* 0x00000008ff097e24 */ /* 0x000fe2000f8e00ff */
[----:B------:R-:W-:Y:S01]  /*4490*/  UPRMT UR8, UR37, 0x654, UR33 ;  /* 0x0000065425087896 */ /* 0x000fe20008000021 */
[----:B------:R-:W-:Y:S03]  /*44a0*/  IMAD.U32 R8, RZ, RZ, UR9 ;  /* 0x00000009ff087e24 */ /* 0x000fe6000f8e00ff */
[----:B------:R-:W-:Y:S02]  /*44b0*/  @!P4 R2UR UR15, R9 ;  /* 0x00000000090fc2ca */ /* 0x000fe400000e0000 */
[----:B------:R-:W-:Y:S02]  /*44c0*/  @!P4 R2UR UR14, R8 ;  /* 0x00000000080ec2ca */ /* 0x000fe400000e0000 */
[----:B------:R-:W-:Y:S05]  /*44d0*/  @!P4 IADD3 R8, P0, PT, R30, 0x580, RZ ;  /* 0x000005801e08c810 */ /* 0x000fea0007f1e0ff */
[----:B------:R-:W-:Y:S06]  /*44e0*/  @!P4 IMAD.X R2, RZ, RZ, R31, P0 ;  /* 0x000000ffff02c224 */ /* 0x000fec00000e061f */
[----:B------:R1:W-:Y:S01]  /*44f0*/  @!UP1 UTMALDG.3D [UR32], [UR14], desc[UR10] ;  /* 0x00000a200e0095b4 */ /* 0x0003e20008011000 */
[----:B------:R1:W-:Y:S01]  /*4500*/  @!P4 SYNCS.ARRIVE.TRANS64.RED.A0TR RZ, [UR7+0x30], R0 ;  /* 0x00003000ffffc9a7 */ /* 0x0003e20008300407 */
[----:B------:R-:W-:Y:S01]  /*4510*/  SYNCS.ARRIVE.TRANS64.RED.A1T0 RZ, [UR8], RZ ;  /* 0x000000ffffff79a7 */ /* 0x000fe20008100408 */
[----:B------:R-:W2:Y:S02]  /*4520*/  SYNCS.PHASECHK.TRANS64.TRYWAIT P2, [UR7+0x58], R14 ;  /* 0x0000580eff0075a7 */ /* 0x000ea40008041107 */
[----:B-12---:R-:W-:Y:S05]  /*4530*/  @!P2 BRA `(.L_x_74) ;  /* 0x000000500038a947 */ /* 0x006fea0003800000 */
.L_x_160:
[----:B------:R-:W-:Y:S01]  /*4540*/  @!P4 R2UR UR8, R2 ;  /* 0x000000000208c2ca */ /* 0x000fe200000e0000 */
[----:B------:R-:W-:Y:S01]  /*4550*/  VOTEU.ALL UP1, P4 ;  /* 0x0000000000ff7886 */ /* 0x000fe20002020000 */
[----:B------:R-:W-:Y:S01]  /*4560*/  @!P4 R2UR UR9, R8 ;  /* 0x000000000809c2ca */ /* 0x000fe200000e0000 */
[----:B-1----:R-:W-:Y:S01]  /*4570*/  @!P4 IMAD.MOV.U32 R0, RZ, RZ, 0x2000 ;  /* 0x00002000ff00c424 */ /* 0x002fe200078e00ff */
[----:B------:R-:W-:Y:S01]  /*4580*/  UMOV UR10, 0x0 ;  /* 0x00000000000a7882 */ /* 0x000fe20000000000 */
[----:B------:R-:W-:Y:S01]  /*4590*/  UMOV UR11, 0x10000000 ;  /* 0x10000000000b7882 */ /* 0x000fe20000000000 */
[----:B------:R-:W-:Y:S02]  /*45a0*/  @!UP1 UIADD3 UR26, UPT, UPT, UR34, 0x20, URZ ;  /* 0x00000020221a9890 */ /* 0x000fe4000fffe0ff */
[----:B------:R-:W-:Y:S01]  /*45b0*/  @!UP1 UIADD3 UR24, UPT, UPT, UR7, 0x2200, URZ ;  /* 0x0000220007189890 */ /* 0x000fe2000fffe0ff */
[----:B------:R-:W-:Y:S01]  /*45c0*/  VOTEU.ALL UP1, P4 ;  /* 0x0000000000ff7886 */ /* 0x000fe20002020000 */
[----:B------:R-:W-:Y:S01]  /*45d0*/  UMOV UR27, UR35 ;  /* 0x00000023001b7c82 */ /* 0x000fe20008000000 */
[----:B------:R-:W-:Y:S02]  /*45e0*/  UMOV UR28, UR36 ;  /* 0x00000024001c7c82 */ /* 0x000fe40008000000 */
        /* <DEDUP_REMOVED lines=12> */
.L_x_162:
[----:B------:R-:W2:Y:S01]  /*46b0*/  LDC.64 R12, c[0x0][0xb18] ;  /* 0x0002c600ff0c7b82 */ /* 0x000ea20000000a00 */
[----:B------:R-:W-:Y:S01]  /*46c0*/  @!P4 R2UR UR8, R2 ;  /* 0x000000000208c2ca */ /* 0x000fe200000e0000 */
[----:B------:R-:W-:Y:S01]  /*46d0*/  VOTEU.ALL UP1, P4 ;  /* 0x0000000000ff7886 */ /* 0x000fe20002020000 */
[----:B------:R-:W-:Y:S01]  /*46e0*/  @!P4 R2UR UR9, R8 ;  /* 0x000000000809c2ca */ /* 0x000fe200000e0000 */
[----:B-1----:R-:W-:Y:S01]  /*46f0*/  @!P4 IMAD.MOV.U32 R0, RZ, RZ, 0x2000 ;  /* 0x00002000ff00c424 */ /* 0x002fe200078e00ff */
[----:B------:R-:W-:Y:S03]  /*4700*/  UMOV UR10, 0x0 ;  /* 0x00000000000a7882 */ /* 0x000fe60000000000 */
[----:B------:R-:W1:Y:S01]  /*4710*/  @!P1 LDC R2, c[0x0][0xb0c] ;  /* 0x0002c300ff029b82 */ /* 0x000e620000000800 */
[----:B------:R-:W-:Y:S01]  /*4720*/  @!UP1 UIADD3 UR18, UPT, UPT, UR34, 0x40, URZ ;  /* 0x0000004022129890 */ /* 0x000fe2000fffe0ff */
[----:B------:R-:W-:Y:S01]  /*4730*/  @P3 SHF.R.U32.HI R26, RZ, 0x10, R21 ;  /* 0x00000010ff1a3819 */ /* 0x000fe20000011615 */
[----:B------:R-:W-:Y:S01]  /*4740*/  @!UP1 UIADD3 UR16, UPT, UPT, UR7, 0x4200, URZ ;  /* 0x0000420007109890 */ /* 0x000fe2000fffe0ff */
[----:B------:R-:W-:Y:S01]  /*4750*/  VIADD R28, R28, 0x1 ;  /* 0x000000011c1c7836 */ /* 0x000fe20000000000 */
[----:B------:R-:W-:Y:S01]  /*4760*/  VOTEU.ALL UP1, P4 ;  /* 0x0000000000ff7886 */ /* 0x000fe20002020000 */
[----:B------:R-:W-:Y:S01]  /*4770*/  UMOV UR11, 0x10000000 ;  /* 0x10000000000b7882 */ /* 0x000fe20000000000 */
[----:B------:R-:W-:Y:S01]  /*4780*/  UMOV UR19, UR35 ;  /* 0x0000002300137c82 */ /* 0x000fe20008000000 */
[----:B------:R-:W-:Y:S01]  /*4790*/  IMAD.U32 R9, RZ, RZ, UR8 ;  /* 0x00000008ff097e24 */ /* 0x000fe2000f8e00ff */
[----:B------:R-:W-:Y:S01]  /*47a0*/  UMOV UR20, UR36 ;  /* 0x0000002400147c82 */ /* 0x000fe20008000000 */
[----:B------:R-:W-:Y:S01]  /*47b0*/  IMAD.U32 R8, RZ, RZ, UR9 ;  /* 0x00000009ff087e24 */ /* 0x000fe2000f8e00ff */
[----:B------:R-:W-:Y:S02]  /*47c0*/  UPRMT UR8, UR37, 0x654, UR17 ;  /* 0x0000065425087896 */ /* 0x000fe40008000011 */
[----:B------:R-:W-:Y:S02]  /*47d0*/  @!P4 R2UR UR15, R9 ;  /* 0x00000000090fc2ca */ /* 0x000fe400000e0000 */
[----:B------:R-:W-:Y:S02]  /*47e0*/  @!P4 R2UR UR14, R8 ;  /* 0x00000000080ec2ca */ /* 0x000fe400000e0000 */
[----:B------:R-:W3:Y:S11]  /*47f0*/  LDC.64 R8, c[0x0][0xb10] ;  /* 0x0002c400ff087b82 */ /* 0x000ef60000000a00 */
[----:B------:R1:W-:Y:S01]  /*4800*/  @!UP1 UTMALDG.3D [UR16], [UR14], desc[UR10] ;  /* 0x00000a100e0095b4 */ /* 0x0003e20008011000 */
[----:B------:R5:W-:Y:S01]  /*4810*/  @!P4 SYNCS.ARRIVE.TRANS64.RED.A0TR RZ, [UR7+0x40], R0 ;  /* 0x00004000ffffc9a7 */ /* 0x000be20008300407 */
[C---:B---3--:R-:W-:Y:S01]  /*4820*/  @!P1 IMAD.HI.U32 R8, R11.reuse, R8, RZ ;  /* 0x000000080b089227 */ /* 0x048fe200078e00ff */
[----:B--2---:R-:W-:Y:S02]  /*4830*/  @!P1 ISETP.NE.AND P0, PT, R12, 0x1, PT ;  /* 0x000000010c00980c */ /* 0x004fe40003f05270 */
[----:B-1----:R-:W-:Y:S01]  /*4840*/  @!P1 ISETP.NE.AND P2, PT, R2, 0x1, PT ;  /* 0x000000010200980c */ /* 0x002fe20003f45270 */
[----:B------:R-:W-:Y:S01]  /*4850*/  SYNCS.ARRIVE.TRANS64.RED.A1T0 RZ, [UR8], RZ ;  /* 0x000000ffffff79a7 */ /* 0x000fe20008100408 */
[C---:B------:R-:W-:Y:S01]  /*4860*/  @!P1 IMAD.HI.U32 R13, R10.reuse, R13, RZ ;  /* 0x0000000d0a0d9227 */ /* 0x040fe200078e00ff */
[----:B------:R-:W-:Y:S04]  /*4870*/  @!P1 SHF.R.U32.HI R8, RZ, R9, R8 ;  /* 0x00000009ff089219 */ /* 0x000fe80000011608 */
[----:B------:R-:W-:Y:S01]  /*4880*/  @!P1 SEL R8, R11, R8, !P2 ;  /* 0x000000080b089207 */ /* 0x000fe20005000000 */
[----:B------:R-:W1:Y:S01]  /*4890*/  SYNCS.PHASECHK.TRANS64.TRYWAIT P5, [UR7+0x68], R14 ;  /* 0x0000680eff0075a7 */ /* 0x000e6200080a1107 */
[----:B-----5:R-:W2:Y:S02]  /*48a0*/  @!P1 LDC R0, c[0x0][0xb20] ;  /* 0x0002c800ff009b82 */ /* 0x020ea40000000800 */
[----:B--2---:R-:W-:Y:S04]  /*48b0*/  @!P1 SHF.R.U32.HI R0, RZ, R0, R13 ;  /* 0x00000000ff009219 */ /* 0x004fe8000001160d */
[----:B------:R-:W-:Y:S05]  /*48c0*/  @!P1 SEL R9, R10, R0, !P0 ;  /* 0x000000000a099207 */ /* 0x000fea0004000000 */
[----:B------:R-:W-:Y:S02]  /*48d0*/  @!P1 IMAD.IADD R0, R9, 0x1, -R8 ;  /* 0x0000000109009824 */ /* 0x000fe400078e0a08 */
[----:B------:R-:W-:Y:S02]  /*48e0*/  @!P1 IMAD.IADD R8, R8, 0x1, -R9 ;  /* 0x0000000108089824 */ /* 0x000fe400078e0a09 */
[----:B------:R-:W-:Y:S02]  /*48f0*/  @!P1 IMAD R11, R0, R2, R11 ;  /* 0x00000002000b9224 */ /* 0x000fe400078e020b */
[----:B------:R-:W-:Y:S01]  /*4900*/  @!P1 IMAD R10, R8, R12, R10 ;  /* 0x0000000c080a9224 */ /* 0x000fe200078e020a */
[----:B-1----:R-:W-:Y:S06]  /*4910*/  @!P5 BRA `(.L_x_76) ;  /* 0x0000004c0070d947 */ /* 0x002fec0003800000 */
.L_x_164:
[----:B------:R-:W-:Y:S01]  /*4920*/  @!P4 IADD3 R2, P0, PT, R30, 0x580, RZ ;  /* 0x000005801e02c810 */ /* 0x000fe20007f1e0ff */
[----:B------:R-:W-:Y:S01]  /*4930*/  VOTEU.ALL UP1, P4 ;  /* 0x0000000000ff7886 */ /* 0x000fe20002020000 */
[----:B------:R-:W-:Y:S01]  /*4940*/  UMOV UR18, 0x0 ;  /* 0x0000000000127882 */ /* 0x000fe20000000000 */
[----:B------:R-:W-:Y:S01]  /*4950*/  UMOV UR19, 0x10000000 ;  /* 0x1000000000137882 */ /* 0x000fe20000000000 */
[----:B------:R-:W-:Y:S01]  /*4960*/  @!P4 R2UR UR9, R2 ;  /* 0x000000000209c2ca */ /* 0x000fe200000e0000 */
[----:B-1----:R-:W-:Y:S01]  /*4970*/  @!P4 IMAD.X R0, RZ, RZ, R31, P0 ;  /* 0x000000ffff00c224 */ /* 0x002fe200000e061f */
[----:B------:R-:W-:Y:S01]  /*4980*/  @!UP1 UIADD3 UR10, UPT, UPT, UR34, 0x60, URZ ;  /* 0x00000060220a9890 */ /* 0x000fe2000fffe0ff */
[----:B------:R-:W-:Y:S01]  /*4990*/  ISETP.NE.AND P0, PT, R28, 0x2, PT ;  /* 0x000000021c00780c */ /* 0x000fe20003f05270 */
[----:B------:R-:W-:Y:S01]  /*49a0*/  UMOV UR11, UR35 ;  /* 0x00000023000b7c82 */ /* 0x000fe20008000000 */
[----:B------:R-:W-:Y:S01]  /*49b0*/  UMOV UR12, UR36 ;  /* 0x00000024000c7c82 */ /* 0x000fe20008000000 */
[----:B------:R-:W-:Y:S01]  /*49c0*/  @!P4 R2UR UR8, R0 ;  /* 0x000000000008c2ca */ /* 0x000fe200000e0000 */
[----:B------:R-:W-:Y:S01]  /*49d0*/  IMAD.IADD R14, R10, 0x1, R86 ;  /* 0x000000010a0e7824 */ /* 0x000fe200078e0256 */
[----:B------:R-:W-:Y:S01]  /*49e0*/  @P3 R2UR UR36, R26 ;  /* 0x000000001a2432ca */ /* 0x000fe200000e0000 */
[----:B------:R-:W-:Y:S01]  /*49f0*/  IMAD.IADD R15, R11, 0x1, R87 ;  /* 0x000000010b0f7824 */ /* 0x000fe200078e0257 */
[----:B------:R-:W-:Y:S02]  /*4a00*/  SEL R0, RZ, 0x1, P0 ;  /* 0x00000001ff007807 */ /* 0x000fe40000000000 */
[----:B------:R-:W-:Y:S01]  /*4a10*/  LOP3.LUT R29, R29, 0x1, RZ, 0x3c, !PT ;  /* 0x000000011d1d7812 */ /* 0x000fe200078e3cff */
[----:B------:R-:W-:Y:S01]  /*4a20*/  IMAD.U32 R8, RZ, RZ, UR9 ;  /* 0x00000009ff087e24 */ /* 0x000fe2000f8e00ff */
[----:B------:R-:W-:Y:S01]  /*4a30*/  @!UP1 UIADD3 UR9, UPT, UPT, UR7, 0x48, URZ ;  /* 0x0000004807099890 */ /* 0x000fe2000fffe0ff */
[----:B------:R-:W-:Y:S02]  /*4a40*/  LOP3.LUT R27, R27, R0, RZ, 0x3c, !PT ;  /* 0x000000001b1b7212 */ /* 0x000fe400078e3cff */
[----:B------:R-:W-:Y:S02]  /*4a50*/  SEL R28, R28, RZ, P0 ;  /* 0x000000ff1c1c7207 */ /* 0x000fe40000000000 */
[----:B------:R-:W-:Y:S01]  /*4a60*/  IMAD.U32 R9, RZ, RZ, UR8 ;  /* 0x00000008ff097e24 */ /* 0x000fe2000f8e00ff */
[----:B------:R-:W-:Y:S01]  /*4a70*/  @!P4 R2UR UR14, R8 ;  /* 0x00000000080ec2ca */ /* 0x000fe200000e0000 */
[----:B------:R-:W-:Y:S01]  /*4a80*/  @!UP1 UIADD3 UR8, UPT, UPT, UR7, 0x6200, URZ ;  /* 0x0000620007089890 */ /* 0x000fe2000fffe0ff */
[----:B------:R-:W-:Y:S02]  /*4a90*/  VOTEU.ALL UP1, P4 ;  /* 0x0000000000ff7886 */ /* 0x000fe40002020000 */
[----:B------:R-:W-:Y:S11]  /*4aa0*/  @!P4 R2UR UR15, R9 ;  /* 0x00000000090fc2ca */ /* 0x000ff600000e0000 */
[----:B------:R-:W-:Y:S02]  /*4ab0*/  @!UPT UIADD3 URZ, UPT, UPT, URZ, URZ, URZ ;  /* 0x000000fffffff290 */ /* 0x000fe4000fffe0ff */
[----:B------:R2:W-:Y:S01]  /*4ac0*/  @!UP1 UTMALDG.3D [UR8], [UR14], desc[UR18] ;  /* 0x000012080e0095b4 */ /* 0x0005e20008011000 */
[----:B------:R2:W-:Y:S01]  /*4ad0*/  @!P4 SYNCS.ARRIVE.TRANS64.RED.A0TR RZ, [UR7+0x48], R25 ;  /* 0x00004819ffffc9a7 */ /* 0x0005e20008300407 */
[----:B------:R-:W-:Y:S01]  /*4ae0*/  UPLOP3.LUT UP1, UPT, UPT, UPT, UPT, 0x80, 0x8 ;  /* 0x000000000008789c */ /* 0x000fe20003f2f070 */
[----:B------:R-:W-:Y:S01]  /*4af0*/  SYNCS.ARRIVE.TRANS64.RED.A1T0 RZ, [UR13], RZ ;  /* 0x000000ffffff79a7 */ /* 0x000fe2000810040d */
[----:B------:R-:W-:Y:S09]  /*4b00*/  @P3 BRA `(.L_x_77) ;  /* 0xfffffff000a03947 */ /* 0x000ff2000383ffff */
[----:B------:R-:W-:-:S04]  /*4b10*/  SHF.L.U32 R2, R29, 0x1f, RZ ;  /* 0x0000001f1d027819 */ /* 0x000fc800000006ff */
[----:B------:R-:W1:Y:S02]  /*4b20*/  SYNCS.PHASECHK.TRANS64.TRYWAIT P0, [UR7+0x50], R2 ;  /* 0x00005002ff0075a7 */ /* 0x000e640008001107 */
[----:B-1----:R-:W-:Y:S05]  /*4b30*/  @!P0 BRA `(.L_x_78) ;  /* 0x0000004c00008947 */ /* 0x002fea0003800000 */
.L_x_166:
[----:B------:R-:W3:Y:S02]  /*4b40*/  SYNCS.PHASECHK.TRANS64.TRYWAIT P0, [UR7+0x58], R2 ;  /* 0x00005802ff0075a7 */ /* 0x000ee40008001107 */
[----:B---3--:R-:W-:Y:S05]  /*4b50*/  @!P0 BRA `(.L_x_79) ;  /* 0x0000004c00108947 */ /* 0x008fea0003800000 */
.L_x_168:
[----:B------:R-:W3:Y:S02]  /*4b60*/  SYNCS.PHASECHK.TRANS64.TRYWAIT P0, [UR7+0x60], R2 ;  /* 0x00006002ff0075a7 */ /* 0x000ee40008001107 */
[----:B---3--:R-:W-:Y:S05]  /*4b70*/  @!P0 BRA `(.L_x_80) ;  /* 0x0000004c00208947 */ /* 0x008fea0003800000 */
.L_x_170:
[----:B-1----:R-:W-:-:S07]  /*4b80*/  MOV R0, UR7 ;  /* 0x0000000700007c02 */ /* 0x002fce0008000f00 */
.L_x_81:
[----:B-1----:R-:W-:-:S04]  /*4b90*/  SHF.L.U32 R2, R29, 0x1f, RZ ;  /* 0x0000001f1d027819 */ /* 0x002fc800000006ff */
[----:B------:R1:W3:Y:S03]  /*4ba0*/  SYNCS.PHASECHK.TRANS64.TRYWAIT P0, [R0+URZ+0x68], R2 ;  /* 0x00006802000075a7 */ /* 0x0002e600080011ff */
[----:B---3--:R-:W-:Y:S05]  /*4bb0*/  @!P0 NANOSLEEP.SYNCS 0x989680 ;  /* 0x009896800000895d */ /* 0x008fea0003900000 */
[----:B------:R-:W3:Y:S02]  /*4bc0*/  @!P0 SYNCS.PHASECHK.TRANS64 P0, [R0+URZ+0x68], R2 ;  /* 0x00006802000085a7 */ /* 0x000ee400080010ff */
[----:B--23--:R-:W-:Y:S05]  /*4bd0*/  @P0 EXIT ;  /* 0x000000000000094d */ /* 0x00cfea0003800000 */
[----:B------:R-:W-:Y:S05]  /*4be0*/  BRA `(.L_x_81) ;  /* 0xfffffffc00e87947 */ /* 0x000fea000383ffff */
.L_x_66:
[----:B------:R-:W-:-:S06]  /*4bf0*/  UISETP.GE.AND UP1, UPT, UR8, 0x4, UPT ;  /* 0x000000040800788c */ /* 0x000fcc000bf26270 */
[----:B------:R-:W-:-:S13]  /*4c00*/  PLOP3.LUT P0, PT, PT, PT, UP1, 0x80, 0x8 ;  /* 0x000000000008781c */ /* 0x000fda0003f0f018 */
[----:B------:R-:W-:Y:S05]  /*4c10*/  @!P0 EXIT ;  /* 0x000000000000894d */ /* 0x000fea0003800000 */
[----:B------:R-:W-:Y:S01]  /*4c20*/  BAR.SYNC.DEFER_BLOCKING 0x6, 0xa0 ;  /* 0x0182800000007b1d */ /* 0x000fe20000010000 */
[C---:B------:R-:W-:Y:S01]  /*4c30*/  IMAD.SHL.U32 R2, R101.reuse, 0x20, RZ ;  /* 0x0000002065027824 */ /* 0x040fe200078e00ff */
[C---:B------:R-:W-:Y:S01]  /*4c40*/  SHF.L.U32 R46, R101.reuse, 0x10, RZ ;  /* 0x00000010652e7819 */ /* 0x040fe200000006ff */
[C---:B------:R-:W-:Y:S01]  /*4c50*/  IMAD.SHL.U32 R100, R101.reuse, 0x4, RZ ;  /* 0x0000000465647824 */ /* 0x040fe200078e00ff */
[C---:B------:R-:W-:Y:S01]  /*4c60*/  LOP3.LUT R102, R101.reuse, 0x60, RZ, 0xc0, !PT ;  /* 0x0000006065667812 */ /* 0x040fe200078ec0ff */
[----:B------:R-:W-:Y:S01]  /*4c70*/  HFMA2 R97, -RZ, RZ, 0, 5.9604644775390625e-08 ;  /* 0x00000001ff617431 */ /* 0x000fe200000001ff */
[----:B------:R-:W-:Y:S02]  /*4c80*/  UMOV UR48, 0x400 ;  /* 0x0000040000307882 */ /* 0x000fe40000000000 */
[----:B------:R-:W1:Y:S01]  /*4c90*/  LDC R91, c[0x0][0x370] ;  /* 0x0000dc00ff5b7b82 */ /* 0x000e620000000800 */
[----:B------:R-:W-:Y:S01]  /*4ca0*/  ULEA UR48, UR37, UR48, 0x18 ;  /* 0x0000003025307291 */ /* 0x000fe2000f8ec0ff */
[----:B------:R-:W-:Y:S01]  /*4cb0*/  LOP3.LUT R3, R2, 0xc0, RZ, 0xc0, !PT ;  /* 0x000000c002037812 */ /* 0x000fe200078ec0ff */
[----:B------:R-:W-:Y:S01]  /*4cc0*/  HFMA2 R95, -RZ, RZ, 0, 0 ;  /* 0x00000000ff5f7431 */ /* 0x000fe200000001ff */
[----:B------:R-:W-:Y:S01]  /*4cd0*/  LOP3.LUT R99, R101, 0x2, RZ, 0xc0, !PT ;  /* 0x0000000265637812 */ /* 0x000fe200078ec0ff */
[----:B------:R-:W-:Y:S01]  /*4ce0*/  UIADD3 UR4, UPT, UPT, UR48, 0x200, URZ ;  /* 0x0000020030047890 */ /* 0x000fe2000fffe0ff */
[----:B------:R-:W-:Y:S01]  /*4cf0*/  LOP3.LUT R100, R3, 0x18, R100, 0xf8, !PT ;  /* 0x0000001803647812 */ /* 0x000fe200078ef864 */
[----:B------:R-:W-:Y:S01]  /*4d00*/  IMAD.MOV.U32 R45, RZ, RZ, RZ ;  /* 0x000000ffff2d7224 */ /* 0x000fe200078e00ff */
[----:B------:R-:W2:Y:S01]  /*4d10*/  LDC R42, c[0x0][0xb0c] ;  /* 0x0002c300ff2a7b82 */ /* 0x000ea20000000800 */
[----:B------:R-:W-:Y:S01]  /*4d20*/  LOP3.LUT R46, R46, 0x600000, RZ, 0xc0, !PT ;  /* 0x006000002e2e7812 */ /* 0x000fe200078ec0ff */
[----:B------:R-:W-:Y:S01]  /*4d30*/  IMAD.MOV.U32 R105, RZ, RZ, RZ ;  /* 0x000000ffff697224 */ /* 0x000fe200078e00ff */
[----:B------:R-:W-:Y:S01]  /*4d40*/  LOP3.LUT R100, R100, 0xf20, R2, 0xf8, !PT ;  /* 0x00000f2064647812 */ /* 0x000fe200078ef802 */
[----:B------:R-:W-:Y:S01]  /*4d50*/  IMAD.U32 R93, RZ, RZ, UR4 ;  /* 0x00000004ff5d7e24 */ /* 0x000fe2000f8e00ff */
[----:B------:R-:W-:Y:S01]  /*4d60*/  LOP3.LUT R101, R101, 0x4, RZ, 0xc0, !PT ;  /* 0x0000000465657812 */ /* 0x000fe200078ec0ff */
[----:B------:R-:W4:Y:S01]  /*4d70*/  LDCU.64 UR52, c[0x0][0x348] ;  /* 0x00006900ff3477ac */ /* 0x000f220008000a00 */
[----:B------:R-:W-:Y:S01]  /*4d80*/  MOV R96, RZ ;  /* 0x000000ff00607202 */ /* 0x000fe20000000f00 */
[----:B------:R-:W1:Y:S01]  /*4d90*/  LDC R89, c[0x0][0xb20] ;  /* 0x0002c800ff597b82 */ /* 0x000e620000000800 */
[----:B------:R-:W3:Y:S01]  /*4da0*/  LDS R0, [UR48+0x130] ;  /* 0x00013030ff007984 */ /* 0x000ee20008000800 */
[----:B------:R-:W-:Y:S01]  /*4db0*/  IMAD R100, R100, 0x2, R93 ;  /* 0x0000000264647824 */ /* 0x000fe200078e025d */
[----:B------:R-:W1:Y:S03]  /*4dc0*/  LDCU.64 UR38, c[0x0][0x888] ;  /* 0x00011100ff2677ac */ /* 0x000e660008000a00 */
[--C-:B------:R-:W-:Y:S01]  /*4dd0*/  IMAD R99, R99, -0x10, R100.reuse ;  /* 0xfffffff063637824 */ /* 0x100fe200078e0264 */
[----:B------:R-:W1:Y:S01]  /*4de0*/  LDCU.64 UR44, c[0x0][0x890] ;  /* 0x00011200ff2c77ac */ /* 0x000e620008000a00 */
[----:B------:R-:W1:Y:S01]  /*4df0*/  LDC R41, c[0x0][0xb30] ;  /* 0x0002cc00ff297b82 */ /* 0x000e620000000800 */
[----:B------:R-:W-:Y:S01]  /*4e00*/  IMAD R98, R101, -0x10, R100 ;  /* 0xfffffff065627824 */ /* 0x000fe200078e0264 */
[----:B------:R-:W-:Y:S01]  /*4e10*/  UMOV UR49, URZ ;  /* 0x000000ff00317c82 */ /* 0x000fe20008000000 */
[----:B------:R-:W-:-:S05]  /*4e20*/  UMOV UR51, URZ ;  /* 0x000000ff00337c82 */ /* 0x000fca0008000000 */
[----:B------:R-:W1:Y:S08]  /*4e30*/  LDC.64 R84, c[0x0][0xb10] ;  /* 0x0002c400ff547b82 */ /* 0x000e700000000a00 */
[----:B------:R-:W1:Y:S08]  /*4e40*/  LDC.64 R38, c[0x0][0xb18] ;  /* 0x0002c600ff267b82 */ /* 0x000e700000000a00 */
[----:B------:R-:W1:Y:S08]  /*4e50*/  LDC.64 R36, c[0x0][0xb28] ;  /* 0x0002ca00ff247b82 */ /* 0x000e700000000a00 */
[----:B------:R-:W1:Y:S01]  /*4e60*/  LDC.64 R82, c[0x0][0x8b0] ;  /* 0x00022c00ff527b82 */ /* 0x000e620000000a00 */
[----:B---3--:R-:W-:-:S07]  /*4e70*/  IMAD.IADD R46, R0, 0x1, R46 ;  /* 0x00000001002e7824 */ /* 0x008fce00078e022e */
[----:B------:R-:W3:Y:S08]  /*4e80*/  LDC.64 R80, c[0x0][0x8a8] ;  /* 0x00022a00ff507b82 */ /* 0x000ef00000000a00 */
[----:B--2-4-:R-:W1:Y:S02]  /*4e90*/  LDC R90, c[0x0][0x374] ;  /* 0x0000dd00ff5a7b82 */ /* 0x014e640000000800 */
.L_x_125:
[----:B------:R-:W-:Y:S02]  /*4ea0*/  LEA R0, R105, UR48, 0x3 ;  /* 0x0000003069007c11 */ /* 0x000fe4000f8e18ff */
[----:B------:R-:W-:Y:S02]  /*4eb0*/  SHF.L.U32 R2, R95, 0x1f, RZ ;  /* 0x0000001f5f027819 */ /* 0x000fe400000006ff */
[----:B-1----:R-:W-:Y:S02]  /*4ec0*/  LEA R16, R105, UR48, 0x4 ;  /* 0x0000003069107c11 */ /* 0x002fe4000f8e20ff */
[----:B------:R-:W2:Y:S02]  /*4ed0*/  SYNCS.PHASECHK.TRANS64.TRYWAIT P0, [R0+URZ+0x80], R2 ;  /* 0x00008002000075a7 */ /* 0x000ea400080011ff */
[----:B--23--:R-:W-:Y:S05]  /*4ee0*/  @!P0 BRA `(.L_x_82) ;  /* 0x00000048005c8947 */ /* 0x00cfea0003800000 */
.L_x_171:
[----:B------:R-:W4:Y:S01]  /*4ef0*/  LDC.64 R10, c[0x0][0xb10] ;  /* 0x0002c400ff0a7b82 */ /* 0x000f220000000a00 */
[----:B------:R-:W3:Y:S01]  /*4f00*/  LDS.128 R16, [R16+0x110] ;  /* 0x0001100010107984 */ /* 0x000ee20000000c00 */
[----:B-1----:R-:W-:Y:S01]  /*4f10*/  ISETP.NE.AND P1, PT, R41, 0x1, PT ;  /* 0x000000012900780c */ /* 0x002fe20003f25270 */
[----:B--2---:R-:W-:Y:S01]  /*4f20*/  VIADD R0, R0, 0x90 ;  /* 0x0000009000007836 */ /* 0x004fe20000000000 */
[----:B------:R-:W-:Y:S04]  /*4f30*/  ISETP.GE.AND P0, PT, R40, 0x1, PT ;  /* 0x000000012800780c */ /* 0x000fe80003f06270 */
[----:B------:R-:W1:Y:S01]  /*4f40*/  LDC.64 R8, c[0x0][0xb18] ;  /* 0x0002c600ff087b82 */ /* 0x000e620000000a00 */
[----:B------:R-:W-:Y:S01]  /*4f50*/  PRMT R0, RZ, 0x654, R0 ;  /* 0x00000654ff007816 */ /* 0x000fe20000000000 */
[----:B------:R-:W-:Y:S01]  /*4f60*/  @!PT LDS RZ, [RZ] ;  /* 0x00000000fffff984 */ /* 0x000fe20000000800 */
[----:B------:R-:W-:Y:S01]  /*4f70*/  @!PT LDS RZ, [RZ] ;  /* 0x00000000fffff984 */ /* 0x000fe20000000800 */
[----:B------:R-:W-:Y:S01]  /*4f80*/  @!PT LDS RZ, [RZ] ;  /* 0x00000000fffff984 */ /* 0x000fe20000000800 */
[----:B------:R-:W-:Y:S01]  /*4f90*/  @!PT LDS RZ, [RZ] ;  /* 0x00000000fffff984 */ /* 0x000fe20000000800 */
[----:B------:R2:W-:Y:S06]  /*4fa0*/  MEMBAR.ALL.CTA ;  /* 0x0000000000007992 */ /* 0x0005ec0000008000 */
[----:B--2---:R-:W2:Y:S01]  /*4fb0*/  FENCE.VIEW.ASYNC.S ;  /* 0x00000000000073c6 */ /* 0x004ea20000000000 */
[----:B------:R-:W1:Y:S08]  /*4fc0*/  @!P1 LDC R12, c[0x0][0xb20] ;  /* 0x0002c800ff0c9b82 */ /* 0x000e700000000800 */
[----:B------:R-:W1:Y:S01]  /*4fd0*/  @!P1 LDC R7, c[0x0][0xb0c] ;  /* 0x0002c300ff079b82 */ /* 0x000e620000000800 */
[----:B--2---:R2:W-:Y:S01]  /*4fe0*/  SYNCS.ARRIVE.TRANS64.RED.A1T0 RZ, [R0+URZ], RZ ;  /* 0x000000ff00ff79a7 */ /* 0x0045e200081004ff */
[----:B---3--:R-:W-:Y:S04]  /*4ff0*/  LOP3.LUT P4, RZ, R18, 0x1, RZ, 0xc0, !PT ;  /* 0x0000000112ff7812 */ /* 0x008fe8000788c0ff */
[----:B------:R-:W-:Y:S09]  /*5000*/  P2R R103, PR, RZ, 0x10 ;  /* 0x00000010ff677803 */ /* 0x000ff20000000000 */
[----:B------:R-:W-:Y:S02]  /*5010*/  @P4 MOV R44, R16 ;  /* 0x00000010002c4202 */ /* 0x000fe40000000f00 */
[----:B------:R-:W-:Y:S01]  /*5020*/  @P4 LOP3.LUT R43, R17, 0xffff, RZ, 0xc0, !PT ;  /* 0x0000ffff112b4812 */ /* 0x000fe200078ec0ff */
[----:B--2-4-:R-:W-:Y:S06]  /*5030*/  @!P0 BRA `(.L_x_83) ;  /* 0x0000000000a48947 */ /* 0x014fec0003800000 */
[----:B------:R-:W-:Y:S01]  /*5040*/  IMAD.HI.U32 R0, R90, R39, RZ ;  /* 0x000000275a007227 */ /* 0x000fe200078e00ff */
[----:B------:R-:W-:Y:S02]  /*5050*/  ISETP.NE.AND P0, PT, R38, 0x1, PT ;  /* 0x000000012600780c */ /* 0x000fe40003f05270 */
[----:B------:R-:W-:Y:S01]  /*5060*/  ISETP.NE.AND P2, PT, R40, 0x1, PT ;  /* 0x000000012800780c */ /* 0x000fe20003f45270 */
[----:B------:R-:W-:Y:S01]  /*5070*/  IMAD.HI.U32 R4, R91, R84, RZ ;  /* 0x000000545b047227 */ /* 0x000fe200078e00ff */
[----:B------:R-:W-:Y:S02]  /*5080*/  SHF.R.U32.HI R0, RZ, R89, R0 ;  /* 0x00000059ff007219 */ /* 0x000fe40000011600 */
[----:B------:R-:W-:Y:S01]  /*5090*/  ISETP.NE.AND P3, PT, R42, 0x1, PT ;  /* 0x000000012a00780c */ /* 0x000fe20003f65270 */
[----:B------:R-:W-:Y:S01]  /*50a0*/  IMAD.HI.U32 R6, R43, R39, RZ ;  /* 0x000000272b067227 */ /* 0x000fe200078e00ff */
[-C--:B------:R-:W-:Y:S02]  /*50b0*/  SHF.R.U32.HI R4, RZ, R85.reuse, R4 ;  /* 0x00000055ff047219 */ /* 0x080fe40000011604 */
[----:B------:R-:W-:Y:S01]  /*50c0*/  SEL R0, R90, R0, !P0 ;  /* 0x000000005a007207 */ /* 0x000fe20004000000 */
[----:B------:R-:W-:Y:S01]  /*50d0*/  IMAD.HI.U32 R5, R44, R84, RZ ;  /* 0x000000542c057227 */ /* 0x000fe200078e00ff */
[----:B------:R-:W-:Y:S03]  /*50e0*/  SEL R4, R91, R4, !P3 ;  /* 0x000000045b047207 */ /* 0x000fe60005800000 */
[-C--:B------:R-:W-:Y:S01]  /*50f0*/  IMAD.HI.U32 R3, R0, R36.reuse, RZ ;  /* 0x0000002400037227 */ /* 0x080fe200078e00ff */
[----:B------:R-:W-:Y:S03]  /*5100*/  SHF.R.U32.HI R5, RZ, R85, R5 ;  /* 0x00000055ff057219 */ /* 0x000fe60000011605 */
[----:B------:R-:W-:Y:S01]  /*5110*/  IMAD.HI.U32 R2, R4, R36, RZ ;  /* 0x0000002404027227 */ /* 0x000fe200078e00ff */
[----:B------:R-:W-:Y:S02]  /*5120*/  @P2 SHF.R.U32.HI R0, RZ, R37, R3 ;  /* 0x00000025ff002219 */ /* 0x000fe40000011603 */
[----:B------:R-:W-:Y:S02]  /*5130*/  SHF.R.U32.HI R3, RZ, R89, R6 ;  /* 0x00000059ff037219 */ /* 0x000fe40000011606 */
[----:B------:R-:W-:Y:S01]  /*5140*/  @P2 SHF.R.U32.HI R4, RZ, R37, R2 ;  /* 0x00000025ff042219 */ /* 0x000fe20000011602 */
[----:B------:R-:W-:Y:S01]  /*5150*/  IMAD R0, R40, R0, RZ ;  /* 0x0000000028007224 */ /* 0x000fe200078e02ff */
[----:B------:R-:W-:Y:S02]  /*5160*/  SEL R3, R43, R3, !P0 ;  /* 0x000000032b037207 */ /* 0x000fe40004000000 */
[----:B------:R-:W-:Y:S01]  /*5170*/  SEL R2, R44, R5, !P3 ;  /* 0x000000052c027207 */ /* 0x000fe20005800000 */
[----:B------:R-:W-:Y:S01]  /*5180*/  IMAD R5, R40, R4, RZ ;  /* 0x0000000428057224 */ /* 0x000fe200078e02ff */
[C---:B------:R-:W-:Y:S01]  /*5190*/  ISETP.GE.AND P0, PT, R3.reuse, R0, PT ;  /* 0x000000000300720c */ /* 0x040fe20003f06270 */
[C---:B------:R-:W-:Y:S03]  /*51a0*/  IMAD.HI.U32 R0, R3.reuse, R36, RZ ;  /* 0x0000002403007227 */ /* 0x040fe600078e00ff */
[C---:B------:R-:W-:Y:S02]  /*51b0*/  ISETP.GE.OR P0, PT, R2.reuse, R5, P0 ;  /* 0x000000050200720c */ /* 0x040fe40000706670 */
[----:B------:R-:W-:Y:S04]  /*51c0*/  SHF.R.U32.HI R0, RZ, R37, R0 ;  /* 0x00000025ff007219 */ /* 0x000fe80000011600 */
[C---:B------:R-:W-:Y:S05]  /*51d0*/  SEL R6, R3.reuse, R0, !P2 ;  /* 0x0000000003067207 */ /* 0x040fea0005000000 */
        /* <DEDUP_REMOVED lines=14> */
[----:B------:R-:W-:Y:S07]  /*52c0*/  IMAD R43, R3, R38, R43 ;  /* 0x00000026032b7224 */ /* 0x000fee00078e022b */
.L_x_83:
[----:B-1----:R-:W-:Y:S01]  /*52d0*/  @!P1 ISETP.NE.AND P0, PT, R8, 0x1, PT ;  /* 0x000000010800980c */ /* 0x002fe20003f05270 */
[----:B------:R-:W-:Y:S01]  /*52e0*/  @!P1 IMAD.HI.U32 R2, R43, R9, RZ ;  /* 0x000000092b029227 */ /* 0x000fe200078e00ff */
[----:B------:R-:W-:Y:S01]  /*52f0*/  R2UR UR42, R15 ;  /* 0x000000000f2a72ca */ /* 0x000fe200000e0000 */
[----:B------:R-:W-:Y:S01]  /*5300*/  BSSY.RECONVERGENT B6, `(.L_x_84) ;  /* 0x0000031000067945 */ /* 0x000fe20003800200 */
[----:B------:R-:W-:Y:S01]  /*5310*/  R2UR UR41, R14 ;  /* 0x000000000e2972ca */ /* 0x000fe200000e0000 */
[C---:B------:R-:W-:Y:S01]  /*5320*/  @!P1 IMAD.HI.U32 R0, R44.reuse, R10, RZ ;  /* 0x0000000a2c009227 */ /* 0x040fe200078e00ff */
[----:B------:R-:W-:Y:S02]  /*5330*/  @!P1 SHF.R.U32.HI R2, RZ, R12, R2 ;  /* 0x0000000cff029219 */ /* 0x000fe40000011602 */
[----:B------:R-:W-:Y:S01]  /*5340*/  @!P1 ISETP.NE.AND P2, PT, R7, 0x1, PT ;  /* 0x000000010700980c */ /* 0x000fe20003f45270 */
[----:B------:R-:W-:Y:S01]  /*5350*/  VIADD R105, R105, 0x1 ;  /* 0x0000000169697836 */ /* 0x000fe20000000000 */
[----:B------:R-:W-:Y:S02]  /*5360*/  @!P1 SEL R2, R43, R2, !P0 ;  /* 0x000000022b029207 */ /* 0x000fe40004000000 */
[----:B------:R-:W-:Y:S02]  /*5370*/  @!P1 SHF.R.U32.HI R0, RZ, R11, R0 ;  /* 0x0000000bff009219 */ /* 0x000fe40000011600 */
[----:B------:R-:W-:Y:S01]  /*5380*/  LOP3.LUT P0, RZ, R93, 0x1b0, RZ, 0xc0, !PT ;  /* 0x000001b05dff7812 */ /* 0x000fe2000780c0ff */
[----:B------:R-:W-:Y:S01]  /*5390*/  USHF.L.U32 UR42, UR42, 0x7, URZ ;  /* 0x000000072a2a7899 */ /* 0x000fe200080006ff */
[----:B------:R-:W-:Y:S01]  /*53a0*/  @!P1 SEL R3, R44, R0, !P2 ;  /* 0x000000002c039207 */ /* 0x000fe20005000000 */
[----:B------:R-:W-:Y:S01]  /*53b0*/  USHF.L.U32 UR41, UR41, 0x7, URZ ;  /* 0x0000000729297899 */ /* 0x000fe200080006ff */
[----:B------:R-:W-:Y:S03]  /*53c0*/  @P4 SHF.R.U32.HI R94, RZ, 0x10, R17 ;  /* 0x00000010ff5e4819 */ /* 0x000fe60000011611 */
[----:B------:R-:W-:Y:S02]  /*53d0*/  @!P1 IMAD.IADD R0, R2, 0x1, -R3 ;  /* 0x0000000102009824 */ /* 0x000fe400078e0a03 */
[----:B------:R-:W-:Y:S02]  /*53e0*/  @!P1 IMAD.IADD R2, R3, 0x1, -R2 ;  /* 0x0000000103029824 */ /* 0x000fe400078e0a02 */
[----:B------:R-:W-:Y:S02]  /*53f0*/  @!P1 IMAD R44, R0, R7, R44 ;  /* 0x00000007002c9224 */ /* 0x000fe400078e022c */
[----:B------:R-:W-:Y:S01]  /*5400*/  @!P1 IMAD R43, R2, R8, R43 ;  /* 0x00000008022b9224 */ /* 0x000fe200078e022b */
[----:B------:R-:W-:Y:S06]  /*5410*/  @!P0 BRA `(.L_x_85) ;  /* 0x00000000007c8947 */ /* 0x000fec0003800000 */
[----:B------:R-:W1:Y:S01]  /*5420*/  LDCU.64 UR8, c[0x4][0x80] ;  /* 0x01001000ff0877ac */ /* 0x000e620008000a00 */
[----:B------:R-:W-:Y:S01]  /*5430*/  MOV R2, 0x0 ;  /* 0x0000000000027802 */ /* 0x000fe20000000f00 */
[----:B------:R-:W-:Y:S02]  /*5440*/  HFMA2 R12, -RZ, RZ, 0, 5.9604644775390625e-08 ;  /* 0x00000001ff0c7431 */ /* 0x000fe400000001ff */
[----:B------:R-:W-:Y:S01]  /*5450*/  IMAD.MOV.U32 R8, RZ, RZ, 0x70 ;  /* 0x00000070ff087424 */ /* 0x000fe200078e00ff */
[----:B------:R2:W3:Y:S01]  /*5460*/  LDC.64 R14, c[0x4][R2] ;  /* 0x01000000020e7b82 */ /* 0x0004e20000000a00 */
[----:B------:R-:W4:Y:S01]  /*5470*/  LDCU.64 UR6, c[0x4][0x88] ;  /* 0x01001100ff0677ac */ /* 0x000f220008000a00 */
[----:B------:R-:W-:Y:S01]  /*5480*/  IMAD.MOV.U32 R13, RZ, RZ, RZ ;  /* 0x000000ffff0d7224 */ /* 0x000fe200078e00ff */
[----:B------:R-:W2:Y:S01]  /*5490*/  LDCU.64 UR4, c[0x4][0x8] ;  /* 0x01000100ff0477ac */ /* 0x000ea20008000a00 */
[----:B-1----:R-:W-:Y:S01]  /*54a0*/  MOV R5, UR9 ;  /* 0x0000000900057c02 */ /* 0x002fe20008000f00 */
[----:B------:R-:W-:Y:S01]  /*54b0*/  IMAD.U32 R4, RZ, RZ, UR8 ;  /* 0x00000008ff047e24 */ /* 0x000fe2000f8e00ff */
[----:B----4-:R-:W-:Y:S01]  /*54c0*/  MOV R7, UR7 ;  /* 0x0000000700077c02 */ /* 0x010fe20008000f00 */
[----:B------:R-:W-:Y:S01]  /*54d0*/  IMAD.U32 R6, RZ, RZ, UR6 ;  /* 0x00000006ff067e24 */ /* 0x000fe2000f8e00ff */
[----:B--2---:R-:W-:Y:S01]  /*54e0*/  MOV R11, UR5 ;  /* 0x00000005000b7c02 */ /* 0x004fe20008000f00 */
[----:B------:R-:W-:Y:S02]  /*54f0*/  IMAD.U32 R10, RZ, RZ, UR4 ;  /* 0x00000004ff0a7e24 */ /* 0x000fe4000f8e00ff */
[----:B------:R-:W-:Y:S07]  /*5500*/  LEPC R20, `(.L_x_86) ;  /* 0x000000001014794e */ /* 0x000fee0000000000 */
[----:B---3-5:R-:W-:Y:S05]  /*5510*/  CALL.ABS.NOINC R14 ;  /* 0x000000000e007343 */ /* 0x028fea0003c00000 */
.L_x_86:
[----:B------:R-:W1:Y:S01]  /*5520*/  LDCU.64 UR8, c[0x4][0x80] ;  /* 0x01001000ff0877ac */ /* 0x000e620008000a00 */
[----:B------:R-:W2:Y:S01]  /*5530*/  LDC.64 R2, c[0x4][R2] ;  /* 0x0100000002027b82 */ /* 0x000ea20000000a00 */
[----:B------:R-:W-:Y:S02]  /*5540*/  HFMA2 R12, -RZ, RZ, 0, 5.9604644775390625e-08 ;  /* 0x00000001ff0c7431 */ /* 0x000fe400000001ff */
[----:B------:R-:W-:Y:S02]  /*5550*/  IMAD.MOV.U32 R8, RZ, RZ, 0x70 ;  /* 0x00000070ff087424 */ /* 0x000fe400078e00ff */
[----:B------:R-:W-:Y:S01]  /*5560*/  IMAD.MOV.U32 R13, RZ, RZ, RZ ;  /* 0x000000ffff0d7224 */ /* 0x000fe200078e00ff */
[----:B------:R-:W3:Y:S01]  /*5570*/  LDCU.64 UR6, c[0x4][0x88] ;  /* 0x01001100ff0677ac */ /* 0x000ee20008000a00 */
[----:B------:R-:W4:Y:S01]  /*5580*/  LDCU.64 UR4, c[0x4][0x8] ;  /* 0x01000100ff0477ac */ /* 0x000f220008000a00 */
[----:B-1----:R-:W-:Y:S02]  /*5590*/  MOV R4, UR8 ;  /* 0x0000000800047c02 */ /* 0x002fe40008000f00 */
[----:B------:R-:W-:Y:S02]  /*55a0*/  MOV R5, UR9 ;  /* 0x0000000900057c02 */ /* 0x000fe40008000f00 */
[----:B---3--:R-:W-:Y:S01]  /*55b0*/  MOV R7, UR7 ;  /* 0x0000000700077c02 */ /* 0x008fe20008000f00 */
[----:B------:R-:W-:Y:S01]  /*55c0*/  IMAD.U32 R6, RZ, RZ, UR6 ;  /* 0x00000006ff067e24 */ /* 0x000fe2000f8e00ff */
[----:B----4-:R-:W-:Y:S01]  /*55d0*/  MOV R11, UR5 ;  /* 0x00000005000b7c02 */ /* 0x010fe20008000f00 */
[----:B------:R-:W-:Y:S02]  /*55e0*/  IMAD.U32 R10, RZ, RZ, UR4 ;  /* 0x00000004ff0a7e24 */ /* 0x000fe4000f8e00ff */
[----:B------:R-:W-:Y:S07]  /*55f0*/  LEPC R20, `(.L_x_85) ;  /* 0x000000001014794e */ /* 0x000fee0000000000 */
[----:B--2---:R-:W-:Y:S05]  /*5600*/  CALL.ABS.NOINC R2 ;  /* 0x0000000002007343 */ /* 0x004fea0003c00000 */
.L_x_85:
[----:B------:R-:W-:Y:S05]  /*5610*/  BSYNC.RECONVERGENT B6 ;  /* 0x0000000000067941 */ /* 0x000fea0003800200 */
.L_x_84:
[----:B------:R-:W-:Y:S01]  /*5620*/  ISETP.NE.U32.AND P4, PT, R82, RZ, PT ;  /* 0x000000ff5200720c */ /* 0x000fe20003f85070 */
[----:B------:R-:W-:Y:S01]  /*5630*/  UISETP.NE.AND UP2, UPT, UR50, URZ, UPT ;  /* 0x000000ff3200728c */ /* 0x000fe2000bf45270 */
[----:B------:R-:W-:Y:S01]  /*5640*/  ISETP.NE.U32.AND P2, PT, RZ, UR38, PT ;  /* 0x00000026ff007c0c */ /* 0x000fe2000bf45070 */
[----:B------:R-:W-:Y:S01]  /*5650*/  UISETP.NE.U32.AND UP1, UPT, UR44, URZ, UPT ;  /* 0x000000ff2c00728c */ /* 0x000fe2000bf25070 */
[----:B------:R-:W-:Y:S01]  /*5660*/  ISETP.NE.AND.EX P4, PT, R83, RZ, PT, P4 ;  /* 0x000000ff5300720c */ /* 0x000fe20003f85340 */
[----:B------:R-:W-:Y:S01]  /*5670*/  UPLOP3.LUT UP0, UPT, UPT, UPT, UPT, 0x40, 0x4 ;  /* 0x000000000004789c */ /* 0x000fe20003f0e870 */
[----:B------:R-:W-:Y:S01]  /*5680*/  ISETP.NE.AND.EX P2, PT, RZ, UR39, PT, P2 ;  /* 0x00000027ff007c0c */ /* 0x000fe2000bf45320 */
[----:B------:R-:W-:Y:S01]  /*5690*/  UISETP.NE.AND.EX UP1, UPT, UR45, URZ, UPT, UP1 ;  /* 0x000000ff2d00728c */ /* 0x000fe2000bf25310 */
[----:B------:R-:W-:Y:S04]  /*56a0*/  PLOP3.LUT P1, PT, PT, PT, UP2, 0x80, 0x8 ;  /* 0x000000000008781c */ /* 0x000fe80003f2f028 */
[----:B------:R-:W-:Y:S06]  /*56b0*/  @UP2 UPLOP3.LUT UP0, UPT, UPT, UPT, UP1, 0x80, 0x8 ;  /* 0x000000000008289c */ /* 0x000fec0003f0f010 */
[----:B------:R-:W-:Y:S01]  /*56c0*/  PLOP3.LUT P0, PT, PT, PT, UP0, 0x80, 0x8 ;  /* 0x000000000008781c */ /* 0x000fe20003f0f008 */
[----:B------:R-:W-:Y:S01]  /*56d0*/  @!UPT UIADD3 URZ, UPT, UPT, URZ, URZ, URZ ;  /* 0x000000fffffff290 */ /* 0x000fe2000fffe0ff */
[----:B------:R-:W-:Y:S11]  /*56e0*/  BRA.U !UP1, `(.L_x_87) ;  /* 0x0000000109387547 */ /* 0x000ff6000b800000 */
[----:B------:R-:W-:Y:S01]  /*56f0*/  UISETP.NE.U32.AND UP0, UPT, UR38, URZ, UPT ;  /* 0x000000ff2600728c */ /* 0x000fe2000bf05070 */
[----:B------:R-:W-:Y:S02]  /*5700*/  HFMA2 R0, -RZ, RZ, 0, 5.9604644775390625e-08 ;  /* 0x00000001ff007431 */ /* 0x000fe400000001ff */
[----:B------:R-:W-:Y:S01]  /*5710*/  IMAD.MOV.U32 R88, RZ, RZ, 0x1 ;  /* 0x00000001ff587424 */ /* 0x000fe200078e00ff */
[----:B------:R-:W-:Y:S06]  /*5720*/  UISETP.NE.AND.EX UP0, UPT, UR39, URZ, UPT, UP0 ;  /* 0x000000ff2700728c */ /* 0x000fec000bf05300 */
[----:B------:R-:W-:Y:S05]  /*5730*/  PLOP3.LUT P3, PT, PT, PT, UP0, 0x80, 0x8 ;  /* 0x000000000008781c */ /* 0x000fea0003f6f008 */
[----:B------:R-:W1:Y:S01]  /*5740*/  @UP0 LDCU.64 UR6, c[0x0][0x888] ;  /* 0x00011100ff0607ac */ /* 0x000e620008000a00 */
[----:B------:R-:W-:Y:S07]  /*5750*/  @UP0 UIMAD UR4, UR36, UR44, URZ ;  /* 0x0000002c240402a4 */ /* 0x000fee000f8e02ff */
[----:B------:R-:W-:Y:S01]  /*5760*/  @!P3 PRMT R88, R0, 0x7610, R88 ;  /* 0x000076100058b816 */ /* 0x000fe20000000058 */
[----:B-1----:R-:W-:Y:S03]  /*5770*/  @UP0 UIMAD.WIDE UR6, UR4, 0x4, UR6 ;  /* 0x00000004040608a5 */ /* 0x002fe6000f8e0206 */
[----:B------:R-:W1:Y:S03]  /*5780*/  @!UP0 LDCU UR4, c[0x0][0x880] ;  /* 0x00011000ff0487ac */ /* 0x000e660008000800 */
[----:B------:R-:W-:Y:S01]  /*5790*/  IMAD.U32 R2, RZ, RZ, UR6 ;  /* 0x00000006ff027e24 */ /* 0x000fe2000f8e00ff */
[----:B------:R-:W-:Y:S05]  /*57a0*/  MOV R3, UR7 ;  /* 0x0000000700037c02 */ /* 0x000fea0008000f00 */
[----:B-----5:R2:W5:Y:S02]  /*57b0*/  @P3 LDG.E R49, desc[UR46][R2.64] ;  /* 0x0000002e02313981 */ /* 0x020564000c1e1900 */
[----:B-12---:R-:W-:Y:S02]  /*57c0*/  @!P3 IMAD.U32 R49, RZ, RZ, UR4 ;  /* 0x00000004ff31be24 */ /* 0x006fe4000f8e00ff */
.L_x_87:
[----:B------:R-:W-:Y:S05]  /*57d0*/  @!P4 BRA `(.L_x_88) ;  /* 0x000000000020c947 */ /* 0x000fea0003800000 */
[----:B------:R-:W-:Y:S04]  /*57e0*/  ISETP.NE.U32.AND P3, PT, R80, RZ, PT ;  /* 0x000000ff5000720c */ /* 0x000fe80003f65070 */
[----:B------:R-:W-:Y:S11]  /*57f0*/  ISETP.NE.AND.EX P3, PT, R81, RZ, PT, P3 ;  /* 0x000000ff5100720c */ /* 0x000ff60003f65330 */
[----:B------:R-:W-:Y:S02]  /*5800*/  @!UPT UIADD3 URZ, UPT, UPT, URZ, URZ, URZ ;  /* 0x000000fffffff290 */ /* 0x000fe4000fffe0ff */
[----:B------:R-:W1:Y:S01]  /*5810*/  @P3 LDC.64 R2, c[0x0][0x8a8] ;  /* 0x00022a00ff023b82 */ /* 0x000e620000000a00 */
[----:B------:R-:W-:Y:S04]  /*5820*/  @P3 IMAD R0, R82, UR36, RZ ;  /* 0x0000002452003c24 */ /* 0x000fe8000f8e02ff */
[----:B-1----:R-:W-:Y:S05]  /*5830*/  @P3 IMAD.WIDE R2, R0, 0x4, R2 ;  /* 0x0000000400023825 */ /* 0x002fea00078e0202 */
[----:B-----5:R1:W5:Y:S02]  /*5840*/  @P3 LDG.E R47, desc[UR46][R2.64] ;  /* 0x0000002e022f3981 */ /* 0x020364000c1e1900 */
[----:B-1----:R-:W2:Y:S02]  /*5850*/  @!P3 LDC R47, c[0x0][0x8a0] ;  /* 0x00022800ff2fbb82 */ /* 0x002ea40000000800 */
.L_x_88:
[----:B-----5:R-:W-:Y:S01]  /*5860*/  FSETP.NEU.AND P3, PT, R49, RZ, PT ;  /* 0x000000ff3100720b */ /* 0x020fe20003f6d000 */
[----:B------:R-:W-:Y:S01]  /*5870*/  BSSY B1, `(.L_x_89) ;  /* 0x0000039000017945 */ /* 0x000fe20003800000 */
[----:B------:R-:W-:Y:S01]  /*5880*/  SEL R3, RZ, 0xffffffff, P2 ;  /* 0xffffffffff037807 */ /* 0x000fe20001000000 */
[----:B------:R-:W-:Y:S01]  /*5890*/  IMAD.MOV.U32 R66, RZ, RZ, 0x1 ;  /* 0x00000001ff427424 */ /* 0x000fe200078e00ff */
[----:B------:R-:W-:Y:S01]  /*58a0*/  @P1 LOP3.LUT P2, RZ, R88, 0xff, RZ, 0xc0, !PT ;  /* 0x000000ff58ff1812 */ /* 0x000fe2000784c0ff */
[----:B------:R-:W-:Y:S01]  /*58b0*/  IMAD R48, R45, 0x80, R46 ;  /* 0x000000802d307824 */ /* 0x000fe200078e022e */
[----:B------:R-:W-:Y:S01]  /*58c0*/  @P1 SEL R0, RZ, 0xffffffff, P3 ;  /* 0xffffffffff001807 */ /* 0x000fe20001800000 */
[----:B------:R-:W-:Y:S01]  /*58d0*/  IMAD R106, R101, -0x10, R99 ;  /* 0xfffffff0656a7824 */ /* 0x000fe200078e0263 */
[----:B------:R-:W-:Y:S01]  /*58e0*/  LOP3.LUT R97, R97, 0x1, RZ, 0x3c, !PT ;  /* 0x0000000161617812 */ /* 0x000fe200078e3cff */
[----:B------:R-:W-:Y:S01]  /*58f0*/  IMAD.MOV.U32 R65, RZ, RZ, RZ ;  /* 0x000000ffff417224 */ /* 0x000fe200078e00ff */
[----:B------:R-:W-:Y:S02]  /*5900*/  @P0 SEL R0, R3, R0, !P2 ;  /* 0x0000000003000207 */ /* 0x000fe40005000000 */
[----:B------:R-:W-:Y:S02]  /*5910*/  CS2R R78, SRZ ;  /* 0x00000000004e7805 */ /* 0x000fe4000001ff00 */
[----:B------:R-:W-:Y:S02]  /*5920*/  LEA R64, R45, UR48, 0x3 ;  /* 0x000000302d407c11 */ /* 0x000fe4000f8e18ff */
[----:B------:R-:W-:Y:S02]  /*5930*/  CS2R R76, SRZ ;  /* 0x00000000004c7805 */ /* 0x000fe4000001ff00 */
[----:B------:R-:W-:Y:S02]  /*5940*/  @P1 LOP3.LUT R0, R0, 0x1, RZ, 0xc0, !PT ;  /* 0x0000000100001812 */ /* 0x000fe400078ec0ff */
[----:B------:R-:W-:Y:S02]  /*5950*/  CS2R R70, SRZ ;  /* 0x0000000000467805 */ /* 0x000fe4000001ff00 */
[----:B------:R-:W-:Y:S02]  /*5960*/  PLOP3.LUT P2, PT, PT, PT, UP1, 0x80, 0x8 ;  /* 0x000000000008781c */ /* 0x000fe40003f4f018 */
[----:B------:R-:W-:Y:S02]  /*5970*/  CS2R R68, SRZ ;  /* 0x0000000000447805 */ /* 0x000fe4000001ff00 */
[----:B------:R-:W-:Y:S02]  /*5980*/  ISETP.NE.U32.OR P5, PT, R0, 0x1, !P1 ;  /* 0x000000010000780c */ /* 0x000fe40004fa5470 */
[----:B------:R-:W-:Y:S02]  /*5990*/  CS2R R62, SRZ ;  /* 0x00000000003e7805 */ /* 0x000fe4000001ff00 */
[----:B------:R-:W-:Y:S02]  /*59a0*/  LOP3.LUT P4, R104, R88, 0xff, RZ, 0xc0, !PT ;  /* 0x000000ff58687812 */ /* 0x000fe4000788c0ff */
[----:B------:R-:W-:Y:S02]  /*59b0*/  CS2R R60, SRZ ;  /* 0x00000000003c7805 */ /* 0x000fe4000001ff00 */
[----:B------:R-:W-:Y:S02]  /*59c0*/  SEL R2, RZ, 0xffffffff, P3 ;  /* 0xffffffffff027807 */ /* 0x000fe40001800000 */
[----:B------:R-:W-:Y:S02]  /*59d0*/  CS2R R58, SRZ ;  /* 0x00000000003a7805 */ /* 0x000fe4000001ff00 */
[----:B------:R-:W-:Y:S02]  /*59e0*/  P2R R107, PR, RZ, 0x20 ;  /* 0x00000020ff6b7803 */ /* 0x000fe40000000000 */
[----:B------:R-:W-:Y:S02]  /*59f0*/  CS2R R56, SRZ ;  /* 0x0000000000387805 */ /* 0x000fe4000001ff00 */
[----:B------:R-:W-:Y:S02]  /*5a00*/  @P2 SEL R2, R3, R2, !P4 ;  /* 0x0000000203022207 */ /* 0x000fe40006000000 */
[----:B------:R-:W-:Y:S02]  /*5a10*/  @P5 SHF.L.U32 R0, R97, 0x1f, RZ ;  /* 0x0000001f61005819 */ /* 0x000fe400000006ff */
[----:B------:R-:W-:Y:S02]  /*5a20*/  LOP3.LUT R2, R2, 0x1, RZ, 0xc0, !PT ;  /* 0x0000000102027812 */ /* 0x000fe400078ec0ff */
[----:B------:R1:W3:Y:S02]  /*5a30*/  @P5 SYNCS.PHASECHK.TRANS64.TRYWAIT P1, [UR48+0x30], R0 ;  /* 0x00003000ff0055a7 */ /* 0x0002e40008021130 */
[----:B------:R-:W-:Y:S04]  /*5a40*/  ISETP.NE.U32.AND P2, PT, R2, 0x1, PT ;  /* 0x000000010200780c */ /* 0x000fe80003f45070 */
[----:B------:R-:W-:Y:S02]  /*5a50*/  P2R R67, PR, RZ, 0x4 ;  /* 0x00000004ff437803 */ /* 0x000fe40000000000 */
[----:B-1----:R-:W-:Y:S04]  /*5a60*/  SHF.L.U32 R0, R96, 0x1f, RZ ;  /* 0x0000001f60007819 */ /* 0x002fe800000006ff */
[----:B------:R1:W4:Y:S01]  /*5a70*/  SYNCS.PHASECHK.TRANS64.TRYWAIT P0, [R64+URZ+0xa0], R0 ;  /* 0x0000a000400075a7 */ /* 0x00032200080011ff */
[----:B---3--:R-:W-:Y:S01]  /*5a80*/  @P5 SEL R66, RZ, 0x1, !P1 ;  /* 0x00000001ff425807 */ /* 0x008fe20004800000 */
[----:B-1----:R-:W-:Y:S06]  /*5a90*/  @!P5 BRA `(.L_x_90) ;  /* 0x000000000058d947 */ /* 0x002fec0003800000 */
[----:B------:R-:W-:Y:S01]  /*5aa0*/  IMAD.MOV.U32 R79, RZ, RZ, RZ ;  /* 0x000000ffff4f7224 */ /* 0x000fe200078e00ff */
[----:B------:R-:W-:Y:S01]  /*5ab0*/  ISETP.NE.AND P1, PT, R66, RZ, PT ;  /* 0x000000ff4200720c */ /* 0x000fe20003f25270 */
[----:B------:R-:W-:Y:S01]  /*5ac0*/  BSSY B0, `(.L_x_91) ;  /* 0x000000c000007945 */ /* 0x000fe20003800000 */
[----:B------:R-:W-:Y:S02]  /*5ad0*/  CS2R R58, SRZ ;  /* 0x00000000003a7805 */ /* 0x000fe4000001ff00 */
[----:B------:R-:W-:Y:S02]  /*5ae0*/  CS2R R56, SRZ ;  /* 0x0000000000387805 */ /* 0x000fe4000001ff00 */
[----:B------:R-:W-:Y:S02]  /*5af0*/  CS2R R62, SRZ ;  /* 0x00000000003e7805 */ /* 0x000fe4000001ff00 */
[----:B------:R-:W-:Y:S02]  /*5b00*/  CS2R R60, SRZ ;  /* 0x00000000003c7805 */ /* 0x000fe4000001ff00 */
[----:B------:R-:W-:Y:S02]  /*5b10*/  CS2R R70, SRZ ;  /* 0x0000000000467805 */ /* 0x000fe4000001ff00 */
[----:B------:R-:W-:Y:S02]  /*5b20*/  CS2R R68, SRZ ;  /* 0x0000000000447805 */ /* 0x000fe4000001ff00 */
[----:B------:R-:W-:Y:S01]  /*5b30*/  CS2R R76, SRZ ;  /* 0x00000000004c7805 */ /* 0x000fe2000001ff00 */
[----:B------:R-:W-:Y:S06]  /*5b40*/  @P1 BRA `(.L_x_92) ;  /* 0x00000000000c1947 */ /* 0x000fec0003800000 */
[----:B------:R-:W-:Y:S04]  /*5b50*/  SHF.L.U32 R3, R97, 0x1f, RZ ;  /* 0x0000001f61037819 */ /* 0x000fe800000006ff */
[----:B------:R-:W1:Y:S02]  /*5b60*/  SYNCS.PHASECHK.TRANS64.TRYWAIT P1, [UR48+0x30], R3 ;  /* 0x00003003ff0075a7 */ /* 0x000e640008021130 */
[----:B-1----:R-:W-:Y:S05]  /*5b70*/  @!P1 BRA `(.L_x_93) ;  /* 0x0000003c004c9947 */ /* 0x002fea0003800000 */
.L_x_92:
[----:B------:R-:W-:Y:S05]  /*5b80*/  BSYNC B0 ;  /* 0x0000000000007941 */ /* 0x000fea0003800000 */
.L_x_91:
[----:B------:R-:W-:Y:S01]  /*5b90*/  ISETP.NE.AND P1, PT, R67, RZ, PT ;  /* 0x000000ff4300720c */ /* 0x000fe20003f25270 */
[----:B------:R-:W-:Y:S11]  /*5ba0*/  HFMA2 R65, -RZ, RZ, 0, 5.9604644775390625e-08 ;  /* 0x00000001ff417431 */ /* 0x000ff600000001ff */
[----:B------:R-:W-:Y:S01]  /*5bb0*/  @!UPT UIADD3 URZ, UPT, UPT, URZ, URZ, URZ ;  /* 0x000000fffffff290 */ /* 0x000fe2000fffe0ff */
[----:B------:R3:W1:Y:S04]  /*5bc0*/  @P1 LDS.128 R56, [R100] ;  /* 0x0000000064381984 */ /* 0x0006680000000c00 */
[----:B------:R3:W1:Y:S04]  /*5bd0*/  @P1 LDS.128 R60, [R99+0x10] ;  /* 0x00001000633c1984 */ /* 0x0006680000000c00 */
[----:B------:R3:W1:Y:S04]  /*5be0*/  @P1 LDS.128 R68, [R98+0x20] ;  /* 0x0000200062441984 */ /* 0x0006680000000c00 */
[----:B------:R3:W1:Y:S02]  /*5bf0*/  @P1 LDS.128 R76, [R106+0x30] ;  /* 0x000030006a4c1984 */ /* 0x0006640000000c00 */
.L_x_90:
[----:B------:R-:W-:Y:S05]  /*5c00*/  BSYNC B1 ;  /* 0x0000000000017941 */ /* 0x000fea0003800000 */
.L_x_89:
[----:B-1----:R-:W-:Y:S04]  /*5c10*/  SHF.R.U32.HI R2, RZ, 0x15, R48 ;  /* 0x00000015ff027819 */ /* 0x002fe80000011630 */
[----:B------:R-:W-:Y:S01]  /*5c20*/  LOP3.LUT P1, RZ, R2, 0x3, R92, 0x48, !PT ;  /* 0x0000000302ff7812 */ /* 0x000fe2000782485c */
[----:B------:R-:W-:Y:S01]  /*5c30*/  @!UPT UIADD3 URZ, UPT, UPT, URZ, URZ, URZ ;  /* 0x000000fffffff290 */ /* 0x000fe2000fffe0ff */
[----:B----4-:R-:W-:Y:S11]  /*5c40*/  @P0 BRA `(.L_x_94) ;  /* 0x0000000000080947 */ /* 0x010ff60003800000 */
[----:B------:R-:W1:Y:S02]  /*5c50*/  SYNCS.PHASECHK.TRANS64.TRYWAIT P0, [R64+URZ+0xa0], R0 ;  /* 0x0000a000400075a7 */ /* 0x000e6400080011ff */
[----:B-1----:R-:W-:Y:S05]  /*5c60*/  @!P0 BRA `(.L_x_95) ;  /* 0x0000003c00288947 */ /* 0x002fea0003800000 */
.L_x_94:
[----:B------:R-:W-:Y:S05]  /*5c70*/  @!P1 BRA `(.L_x_96) ;  /* 0x0000000000409947 */ /* 0x000fea0003800000 */
[----:B------:R-:W4:Y:S01]  /*5c80*/  LDCU.64 UR8, c[0x4][0x70] ;  /* 0x01000e00ff0877ac */ /* 0x000f220008000a00 */
[----:B------:R-:W-:Y:S01]  /*5c90*/  MOV R3, 0x0 ;  /* 0x0000000000037802 */ /* 0x000fe20000000f00 */
[----:B------:R-:W-:Y:S02]  /*5ca0*/  HFMA2 R12, -RZ, RZ, 0, 5.9604644775390625e-08 ;  /* 0x00000001ff0c7431 */ /* 0x000fe400000001ff */
[----:B------:R-:W-:Y:S02]  /*5cb0*/  IMAD.MOV.U32 R8, RZ, RZ, 0x192 ;  /* 0x00000192ff087424 */ /* 0x000fe400078e00ff */
[----:B------:R-:W-:Y:S01]  /*5cc0*/  IMAD.MOV.U32 R13, RZ, RZ, RZ ;  /* 0x000000ffff0d7224 */ /* 0x000fe200078e00ff */
[----:B------:R-:W5:Y:S01]  /*5cd0*/  LDCU.64 UR6, c[0x4][0x78] ;  /* 0x01000f00ff0677ac */ /* 0x000f620008000a00 */
[----:B------:R-:W1:Y:S01]  /*5ce0*/  LDC.64 R2, c[0x4][R3] ;  /* 0x0100000003027b82 */ /* 0x000e620000000a00 */
[----:B------:R-:W2:Y:S01]  /*5cf0*/  LDCU.64 UR4, c[0x4][0x10] ;  /* 0x01000200ff0477ac */ /* 0x000ea20008000a00 */
[----:B----4-:R-:W-:Y:S01]  /*5d00*/  MOV R5, UR9 ;  /* 0x0000000900057c02 */ /* 0x010fe20008000f00 */
[----:B------:R-:W-:Y:S01]  /*5d10*/  IMAD.U32 R4, RZ, RZ, UR8 ;  /* 0x00000008ff047e24 */ /* 0x000fe2000f8e00ff */
[----:B-----5:R-:W-:Y:S01]  /*5d20*/  MOV R7, UR7 ;  /* 0x0000000700077c02 */ /* 0x020fe20008000f00 */
[----:B------:R-:W-:Y:S01]  /*5d30*/  IMAD.U32 R6, RZ, RZ, UR6 ;  /* 0x00000006ff067e24 */ /* 0x000fe2000f8e00ff */
[----:B--2---:R-:W-:Y:S01]  /*5d40*/  MOV R11, UR5 ;  /* 0x00000005000b7c02 */ /* 0x004fe20008000f00 */
[----:B------:R-:W-:Y:S02]  /*5d50*/  IMAD.U32 R10, RZ, RZ, UR4 ;  /* 0x00000004ff0a7e24 */ /* 0x000fe4000f8e00ff */
[----:B------:R-:W-:Y:S07]  /*5d60*/  LEPC R20, `(.L_x_96) ;  /* 0x000000001014794e */ /* 0x000fee0000000000 */
[----:B-1-3--:R-:W-:Y:S05]  /*5d70*/  CALL.ABS.NOINC R2 ;  /* 0x0000000002007343 */ /* 0x00afea0003c00000 */
.L_x_96:
[----:B------:R-:W-:Y:S05]  /*5d80*/  WARPSYNC.ALL ;  /* 0x0000000000007948 */ /* 0x000fea0003800000 */
[----:B------:R-:W-:Y:S01]  /*5d90*/  R2UR UR4, R48 ;  /* 0x00000000300472ca */ /* 0x000fe200000e0000 */
[--C-:B------:R-:W-:Y:S01]  /*5da0*/  HADD2.F32 R50, -RZ, R56.reuse.H0_H0 ;  /* 0x20000038ff327230 */ /* 0x100fe20000004100 */
[----:B------:R-:W-:Y:S01]  /*5db0*/  ISETP.NE.AND P0, PT, R102, RZ, PT ;  /* 0x000000ff6600720c */ /* 0x000fe20003f05270 */
[----:B------:R-:W-:Y:S01]  /*5dc0*/  HADD2.F32 R51, -RZ, R56.H1_H1 ;  /* 0x30000038ff337230 */ /* 0x000fe20000004100 */
[----:B------:R-:W-:Y:S01]  /*5dd0*/  BSSY.RECONVERGENT B0, `(.L_x_97) ;  /* 0x0000086000007945 */ /* 0x000fe20003800200 */
[--C-:B------:R-:W-:Y:S08]  /*5de0*/  HADD2.F32 R52, -RZ, R57.reuse.H0_H0 ;  /* 0x20000039ff347230 */ /* 0x100ff00000004100 */
[----:B------:R-:W1:Y:S02]  /*5df0*/  LDTM.x32 R4, tmem[UR4] ;  /* 0x00000004000479ee */ /* 0x000e6400082c0000 */
[C---:B-12---:R-:W-:Y:S01]  /*5e00*/  FMUL R0, R47.reuse, R4 ;  /* 0x000000042f007220 */ /* 0x046fe20000400000 */
[C---:B------:R-:W-:Y:S01]  /*5e10*/  FMUL R2, R47.reuse, R5 ;  /* 0x000000052f027220 */ /* 0x040fe20000400000 */
[C---:B------:R-:W-:Y:S01]  /*5e20*/  FMUL R4, R47.reuse, R8 ;  /* 0x000000082f047220 */ /* 0x040fe20000400000 */
[----:B------:R-:W-:Y:S01]  /*5e30*/  FMUL R3, R47, R6 ;  /* 0x000000062f037220 */ /* 0x000fe20000400000 */
[C---:B------:R-:W-:Y:S01]  /*5e40*/  FFMA R0, R49.reuse, R50, R0 ;  /* 0x0000003231007223 */ /* 0x040fe20000000000 */
[----:B------:R-:W-:Y:S01]  /*5e50*/  FFMA R2, R49, R51, R2 ;  /* 0x0000003331027223 */ /* 0x000fe20000000002 */
[C---:B------:R-:W-:Y:S01]  /*5e60*/  FMUL R5, R47.reuse, R9 ;  /* 0x000000092f057220 */ /* 0x040fe20000400000 */
        /* <DEDUP_REMOVED lines=16> */
[----:B------:R-:W-:Y:S02]  /*5f70*/  HADD2.F32 R32, -RZ, R57.H1_H1 ;  /* 0x30000039ff207230 */ /* 0x000fe40000004100 */
[C---:B------:R-:W-:Y:S01]  /*5f80*/  FMUL R26, R47.reuse, R30 ;  /* 0x0000001e2f1a7220 */ /* 0x040fe20000400000 */
[----:B------:R-:W-:Y:S01]  /*5f90*/  FMUL R29, R47, R33 ;  /* 0x000000212f1d7220 */ /* 0x000fe20000400000 */
[--C-:B------:R-:W-:Y:S02]  /*5fa0*/  HADD2.F32 R33, -RZ, R58.reuse.H0_H0 ;  /* 0x2000003aff217230 */ /* 0x100fe40000004100 */
[----:B------:R-:W-:Y:S01]  /*5fb0*/  FFMA R3, R49, R52, R3 ;  /* 0x0000003431037223 */ /* 0x000fe20000000003 */
[C---:B------:R-:W-:Y:S01]  /*5fc0*/  FMUL R7, R47.reuse, R7 ;  /* 0x000000072f077220 */ /* 0x040fe20000400000 */
[----:B------:R-:W-:Y:S01]  /*5fd0*/  FMUL R30, R47, R34 ;  /* 0x000000222f1e7220 */ /* 0x000fe20000400000 */
[----:B------:R-:W-:Y:S01]  /*5fe0*/  HADD2.F32 R34, -RZ, R58.H1_H1 ;  /* 0x3000003aff227230 */ /* 0x000fe20000004100 */
[----:B------:R-:W-:Y:S01]  /*5ff0*/  F2FP.F16.F32.PACK_AB R52, R2, R0 ;  /* 0x000000000234723e */ /* 0x000fe200000000ff */
[--C-:B------:R-:W-:Y:S02]  /*6000*/  HADD2.F32 R0, -RZ, R59.reuse.H0_H0 ;  /* 0x2000003bff007230 */ /* 0x100fe40000004100 */
[C---:B------:R-:W-:Y:S01]  /*6010*/  FFMA R7, R49.reuse, R32, R7 ;  /* 0x0000002031077223 */ /* 0x040fe20000000007 */
[----:B------:R-:W-:Y:S02]  /*6020*/  HADD2.F32 R2, -RZ, R59.H1_H1 ;  /* 0x3000003bff027230 */ /* 0x000fe40000004100 */
[C---:B------:R-:W-:Y:S01]  /*6030*/  FFMA R4, R49.reuse, R33, R4 ;  /* 0x0000002131047223 */ /* 0x040fe20000000004 */
[C---:B------:R-:W-:Y:S01]  /*6040*/  FFMA R5, R49.reuse, R34, R5 ;  /* 0x0000002231057223 */ /* 0x040fe20000000005 */
[----:B------:R-:W-:Y:S01]  /*6050*/  FFMA R6, R49, R0, R6 ;  /* 0x0000000031067223 */ /* 0x000fe20000000006 */
[--C-:B------:R-:W-:Y:S02]  /*6060*/  HADD2.F32 R0, -RZ, R60.reuse.H0_H0 ;  /* 0x2000003cff007230 */ /* 0x100fe40000004100 */
[----:B------:R-:W-:Y:S01]  /*6070*/  FMUL R11, R47, R11 ;  /* 0x0000000b2f0b7220 */ /* 0x000fe20000400000 */
[----:B------:R-:W-:Y:S01]  /*6080*/  F2FP.F16.F32.PACK_AB R53, R7, R3 ;  /* 0x000000030735723e */ /* 0x000fe200000000ff */
[--C-:B------:R-:W-:Y:S02]  /*6090*/  HADD2.F32 R3, -RZ, R61.reuse.H0_H0 ;  /* 0x2000003dff037230 */ /* 0x100fe40000004100 */
[----:B------:R-:W-:Y:S01]  /*60a0*/  FMUL R15, R47, R15 ;  /* 0x0000000f2f0f7220 */ /* 0x000fe20000400000 */
[C---:B------:R-:W-:Y:S01]  /*60b0*/  FFMA R11, R49.reuse, R2, R11 ;  /* 0x00000002310b7223 */ /* 0x040fe2000000000b */
[----:B------:R-:W-:Y:S02]  /*60c0*/  HADD2.F32 R2, -RZ, R60.H1_H1 ;  /* 0x3000003cff027230 */ /* 0x000fe40000004100 */
[----:B------:R-:W-:Y:S01]  /*60d0*/  FFMA R8, R49, R0, R8 ;  /* 0x0000000031087223 */ /* 0x000fe20000000008 */
[----:B------:R-:W-:Y:S02]  /*60e0*/  HADD2.F32 R0, -RZ, R61.H1_H1 ;  /* 0x3000003dff007230 */ /* 0x000fe40000004100 */
[C---:B------:R-:W-:Y:S01]  /*60f0*/  FMUL R19, R47.reuse, R19 ;  /* 0x000000132f137220 */ /* 0x040fe20000400000 */
[----:B------:R-:W-:Y:S01]  /*6100*/  FMUL R23, R47, R23 ;  /* 0x000000172f177220 */ /* 0x000fe20000400000 */
[C---:B------:R-:W-:Y:S01]  /*6110*/  FFMA R9, R49.reuse, R2, R9 ;  /* 0x0000000231097223 */ /* 0x040fe20000000009 */
[C---:B------:R-:W-:Y:S01]  /*6120*/  FFMA R10, R49.reuse, R3, R10 ;  /* 0x00000003310a7223 */ /* 0x040fe2000000000a */
[----:B------:R-:W-:Y:S01]  /*6130*/  FFMA R15, R49, R0, R15 ;  /* 0x00000000310f7223 */ /* 0x000fe2000000000f */
[--C-:B------:R-:W-:Y:S02]  /*6140*/  HADD2.F32 R2, -RZ, R62.reuse.H0_H0 ;  /* 0x2000003eff027230 */ /* 0x100fe40000004100 */
[----:B------:R-:W-:Y:S01]  /*6150*/  FMUL R27, R47, R27 ;  /* 0x0000001b2f1b7220 */ /* 0x000fe20000400000 */
[----:B------:R-:W-:Y:S01]  /*6160*/  HADD2.F32 R0, -RZ, R62.H1_H1 ;  /* 0x3000003eff007230 */ /* 0x000fe20000004100 */
[----:B------:R-:W-:Y:S01]  /*6170*/  F2FP.F16.F32.PACK_AB R54, R5, R4 ;  /* 0x000000040536723e */ /* 0x000fe200000000ff */
[--C-:B------:R-:W-:Y:S02]  /*6180*/  HADD2.F32 R3, -RZ, R63.reuse.H0_H0 ;  /* 0x2000003fff037230 */ /* 0x100fe40000004100 */
[C---:B------:R-:W-:Y:S01]  /*6190*/  FFMA R12, R49.reuse, R2, R12 ;  /* 0x00000002310c7223 */ /* 0x040fe2000000000c */
[--C-:B------:R-:W-:Y:S02]  /*61a0*/  HADD2.F32 R2, -RZ, R68.reuse.H0_H0 ;  /* 0x20000044ff027230 */ /* 0x100fe40000004100 */
[C---:B------:R-:W-:Y:S01]  /*61b0*/  FFMA R13, R49.reuse, R0, R13 ;  /* 0x00000000310d7223 */ /* 0x040fe2000000000d */
[----:B------:R-:W-:Y:S02]  /*61c0*/  HADD2.F32 R0, -RZ, R63.H1_H1 ;  /* 0x3000003fff007230 */ /* 0x000fe40000004100 */
[----:B------:R-:W-:Y:S01]  /*61d0*/  FFMA R14, R49, R3, R14 ;  /* 0x00000003310e7223 */ /* 0x000fe2000000000e */
[----:B------:R-:W-:Y:S01]  /*61e0*/  HADD2.F32 R3, -RZ, R68.H1_H1 ;  /* 0x30000044ff037230 */ /* 0x000fe20000004100 */
[----:B------:R-:W-:Y:S01]  /*61f0*/  F2FP.F16.F32.PACK_AB R55, R11, R6 ;  /* 0x000000060b37723e */ /* 0x000fe200000000ff */
[----:B------:R-:W-:Y:S01]  /*6200*/  FMUL R31, R47, R31 ;  /* 0x0000001f2f1f7220 */ /* 0x000fe20000400000 */
[C---:B------:R-:W-:Y:S01]  /*6210*/  FFMA R19, R49.reuse, R0, R19 ;  /* 0x0000000031137223 */ /* 0x040fe20000000013 */
[--C-:B------:R-:W-:Y:S02]  /*6220*/  HADD2.F32 R0, -RZ, R69.reuse.H0_H0 ;  /* 0x20000045ff007230 */ /* 0x100fe40000004100 */
[C---:B------:R-:W-:Y:S01]  /*6230*/  FFMA R16, R49.reuse, R2, R16 ;  /* 0x0000000231107223 */ /* 0x040fe20000000010 */
[----:B------:R1:W-:Y:S01]  /*6240*/  STS.128 [R100], R52 ;  /* 0x0000003464007388 */ /* 0x0003e20000000c00 */
[C---:B------:R-:W-:Y:S01]  /*6250*/  FFMA R17, R49.reuse, R3, R17 ;  /* 0x0000000331117223 */ /* 0x040fe20000000011 */
[----:B------:R-:W-:Y:S02]  /*6260*/  HADD2.F32 R2, -RZ, R69.H1_H1 ;  /* 0x30000045ff027230 */ /* 0x000fe40000004100 */
[----:B------:R-:W-:Y:S01]  /*6270*/  FFMA R18, R49, R0, R18 ;  /* 0x0000000031127223 */ /* 0x000fe20000000012 */
[--C-:B------:R-:W-:Y:S01]  /*6280*/  HADD2.F32 R0, -RZ, R70.reuse.H0_H0 ;  /* 0x20000046ff007230 */ /* 0x100fe20000004100 */
[----:B------:R-:W-:Y:S01]  /*6290*/  F2FP.F16.F32.PACK_AB R8, R9, R8 ;  /* 0x000000080908723e */ /* 0x000fe200000000ff */
[--C-:B------:R-:W-:Y:S02]  /*62a0*/  HADD2.F32 R3, -RZ, R71.reuse.H0_H0 ;  /* 0x20000047ff037230 */ /* 0x100fe40000004100 */
[C---:B------:R-:W-:Y:S01]  /*62b0*/  FFMA R23, R49.reuse, R2, R23 ;  /* 0x0000000231177223 */ /* 0x040fe20000000017 */
[----:B------:R-:W-:Y:S02]  /*62c0*/  HADD2.F32 R2, -RZ, R70.H1_H1 ;  /* 0x30000046ff027230 */ /* 0x000fe40000004100 */
[----:B------:R-:W-:Y:S01]  /*62d0*/  FFMA R20, R49, R0, R20 ;  /* 0x0000000031147223 */ /* 0x000fe20000000014 */
[----:B------:R-:W-:Y:S01]  /*62e0*/  HADD2.F32 R0, -RZ, R71.H1_H1 ;  /* 0x30000047ff007230 */ /* 0x000fe20000004100 */
[----:B------:R-:W-:Y:S01]  /*62f0*/  F2FP.F16.F32.PACK_AB R9, R15, R10 ;  /* 0x0000000a0f09723e */ /* 0x000fe200000000ff */
[----:B------:R-:W-:Y:S02]  /*6300*/  HADD2.F32 R4, -RZ, R79.H0_H0 ;  /* 0x2000004fff047230 */ /* 0x000fe40000004100 */
[C---:B------:R-:W-:Y:S01]  /*6310*/  FFMA R21, R49.reuse, R2, R21 ;  /* 0x0000000231157223 */ /* 0x040fe20000000015 */
[C---:B------:R-:W-:Y:S01]  /*6320*/  FFMA R22, R49.reuse, R3, R22 ;  /* 0x0000000331167223 */ /* 0x040fe20000000016 */
[----:B------:R-:W-:Y:S01]  /*6330*/  FFMA R27, R49, R0, R27 ;  /* 0x00000000311b7223 */ /* 0x000fe2000000001b */
[--C-:B------:R-:W-:Y:S01]  /*6340*/  HADD2.F32 R2, -RZ, R76.reuse.H0_H0 ;  /* 0x2000004cff027230 */ /* 0x100fe20000004100 */
[----:B------:R-:W-:Y:S01]  /*6350*/  F2FP.F16.F32.PACK_AB R10, R13, R12 ;  /* 0x0000000c0d0a723e */ /* 0x000fe200000000ff */
[----:B------:R-:W-:Y:S01]  /*6360*/  HADD2.F32 R0, -RZ, R76.H1_H1 ;  /* 0x3000004cff007230 */ /* 0x000fe20000004100 */
[----:B------:R-:W-:Y:S01]  /*6370*/  F2FP.F16.F32.PACK_AB R11, R19, R14 ;  /* 0x0000000e130b723e */ /* 0x000fe200000000ff */
[--C-:B------:R-:W-:Y:S02]  /*6380*/  HADD2.F32 R3, -RZ, R77.reuse.H0_H0 ;  /* 0x2000004dff037230 */ /* 0x100fe40000004100 */
[C---:B------:R-:W-:Y:S01]  /*6390*/  FFMA R24, R49.reuse, R2, R24 ;  /* 0x0000000231187223 */ /* 0x040fe20000000018 */
[--C-:B------:R-:W-:Y:S02]  /*63a0*/  HADD2.F32 R2, -RZ, R78.reuse.H0_H0 ;  /* 0x2000004eff027230 */ /* 0x100fe40000004100 */
[C---:B------:R-:W-:Y:S01]  /*63b0*/  FFMA R25, R49.reuse, R0, R25 ;  /* 0x0000000031197223 */ /* 0x040fe20000000019 */
[----:B------:R1:W-:Y:S01]  /*63c0*/  STS.128 [R99+0x10], R8 ;  /* 0x0000100863007388 */ /* 0x0003e20000000c00 */
[----:B------:R-:W-:Y:S02]  /*63d0*/  HADD2.F32 R0, -RZ, R77.H1_H1 ;  /* 0x3000004dff007230 */ /* 0x000fe40000004100 */
[----:B------:R-:W-:Y:S01]  /*63e0*/  FFMA R26, R49, R3, R26 ;  /* 0x00000003311a7223 */ /* 0x000fe2000000001a */
[----:B------:R-:W-:Y:S01]  /*63f0*/  HADD2.F32 R3, -RZ, R78.H1_H1 ;  /* 0x3000004eff037230 */ /* 0x000fe20000004100 */
[----:B------:R-:W-:Y:S01]  /*6400*/  F2FP.F16.F32.PACK_AB R16, R17, R16 ;  /* 0x000000101110723e */ /* 0x000fe200000000ff */
[----:B------:R-:W-:Y:S01]  /*6410*/  HADD2.F32 R5, -RZ, R79.H1_H1 ;  /* 0x3000004fff057230 */ /* 0x000fe20000004100 */
[----:B------:R-:W-:Y:S01]  /*6420*/  F2FP.F16.F32.PACK_AB R17, R23, R18 ;  /* 0x000000121711723e */ /* 0x000fe200000000ff */
[----:B------:R-:W-:Y:S01]  /*6430*/  FFMA R31, R49, R0, R31 ;  /* 0x00000000311f7223 */ /* 0x000fe2000000001f */
[----:B------:R-:W-:Y:S01]  /*6440*/  FMUL R35, R47, R35 ;  /* 0x000000232f237220 */ /* 0x000fe20000400000 */
[----:B------:R-:W-:Y:S01]  /*6450*/  F2FP.F16.F32.PACK_AB R18, R21, R20 ;  /* 0x000000141512723e */ /* 0x000fe200000000ff */
[----:B------:R-:W-:Y:S01]  /*6460*/  FFMA R28, R49, R2, R28 ;  /* 0x00000002311c7223 */ /* 0x000fe2000000001c */
[----:B------:R-:W-:Y:S01]  /*6470*/  F2FP.F16.F32.PACK_AB R19, R27, R22 ;  /* 0x000000161b13723e */ /* 0x000fe200000000ff */
[C---:B------:R-:W-:Y:S01]  /*6480*/  FFMA R29, R49.reuse, R3, R29 ;  /* 0x00000003311d7223 */ /* 0x040fe2000000001d */
[C---:B------:R-:W-:Y:S01]  /*6490*/  FFMA R30, R49.reuse, R4, R30 ;  /* 0x00000004311e7223 */ /* 0x040fe2000000001e */
[----:B------:R-:W-:Y:S01]  /*64a0*/  FFMA R35, R49, R5, R35 ;  /* 0x0000000531237223 */ /* 0x000fe20000000023 */
[----:B------:R-:W-:Y:S01]  /*64b0*/  F2FP.F16.F32.PACK_AB R24, R25, R24 ;  /* 0x000000181918723e */ /* 0x000fe200000000ff */
[----:B------:R1:W-:Y:S01]  /*64c0*/  STS.128 [R98+0x20], R16 ;  /* 0x0000201062007388 */ /* 0x0003e20000000c00 */
[----:B------:R-:W-:Y:S02]  /*64d0*/  F2FP.F16.F32.PACK_AB R25, R31, R26 ;  /* 0x0000001a1f19723e */ /* 0x000fe400000000ff */
[----:B------:R-:W-:Y:S02]  /*64e0*/  F2FP.F16.F32.PACK_AB R26, R29, R28 ;  /* 0x0000001c1d1a723e */ /* 0x000fe400000000ff */
[----:B------:R-:W-:Y:S05]  /*64f0*/  F2FP.F16.F32.PACK_AB R27, R35, R30 ;  /* 0x0000001e231b723e */ /* 0x000fea00000000ff */
[----:B------:R1:W-:Y:S01]  /*6500*/  STS.128 [R106+0x30], R24 ;  /* 0x000030186a007388 */ /* 0x0003e20000000c00 */
[----:B------:R-:W-:Y:S01]  /*6510*/  @!PT LDS RZ, [RZ] ;  /* 0x00000000fffff984 */ /* 0x000fe20000000800 */
[----:B------:R-:W-:Y:S01]  /*6520*/  @!PT LDS RZ, [RZ] ;  /* 0x00000000fffff984 */ /* 0x000fe20000000800 */
[----:B------:R-:W-:Y:S01]  /*6530*/  @!PT LDS RZ, [RZ] ;  /* 0x00000000fffff984 */ /* 0x000fe20000000800 */
[----:B------:R-:W-:Y:S01]  /*6540*/  @!PT LDS RZ, [RZ] ;  /* 0x00000000fffff984 */ /* 0x000fe20000000800 */
[----:B------:R2:W-:Y:S07]  /*6550*/  MEMBAR.ALL.CTA ;  /* 0x0000000000007992 */ /* 0x0005ee0000008000 */
[----:B--2---:R-:W2:Y:S02]  /*6560*/  FENCE.VIEW.ASYNC.S ;  /* 0x00000000000073c6 */ /* 0x004ea40000000000 */
[----:B--2---:R-:W-:Y:S06]  /*6570*/  BAR.SYNC.DEFER_BLOCKING 0x1, 0x80 ;  /* 0x0042000000007b1d */ /* 0x004fec0000010000 */
[----:B------:R-:W-:Y:S05]  /*6580*/  @P0 BRA `(.L_x_98) ;  /* 0x0000000000280947 */ /* 0x000fea0003800000 */
[----:B------:R-:W-:Y:S02]  /*6590*/  UIADD3 UR4, UPT, UPT, UR48, 0x200, URZ ;  /* 0x0000020030047890 */ /* 0x000fe4000fffe0ff */
[----:B------:R-:W-:Y:S01]  /*65a0*/  UIADD3 UR6, UP0, UPT, UR52, 0x680, URZ ;  /* 0x0000068034067890 */ /* 0x000fe2000ff1e0ff */
[----:B------:R-:W-:Y:S03]  /*65b0*/  UMOV UR43, UR36 ;  /* 0x00000024002b7c82 */ /* 0x000fe60008000000 */
[----:B------:R-:W-:Y:S01]  /*65c0*/  MOV R93, UR4 ;  /* 0x00000004005d7c02 */ /* 0x000fe20008000f00 */
[----:B------:R-:W-:Y:S03]  /*65d0*/  UIADD3.X UR7, UPT, UPT, URZ, UR53, URZ, UP0, !UPT ;  /* 0x00000035ff077290 */ /* 0x000fe600087fe4ff */
[----:B------:R-:W-:Y:S11]  /*65e0*/  R2UR UR40, R93 ;  /* 0x000000005d2872ca */ /* 0x000ff600000e0000 */
[----:B------:R-:W-:Y:S02]  /*65f0*/  @!UPT UIADD3 URZ, UPT, UPT, URZ, URZ, URZ ;  /* 0x000000fffffff290 */ /* 0x000fe4000fffe0ff */
[----:B------:R2:W-:Y:S01]  /*6600*/  UTMASTG.3D [UR40], [UR6] ;  /* 0x00000028060073b5 */ /* 0x0005e20008010000 */
[----:B------:R0:W-:Y:S01]  /*6610*/  UTMACMDFLUSH ;  /* 0x00000000000079b7 */ /* 0x0001e20000000000 */
[----:B--2---:R-:W-:Y:S04]  /*6620*/  DEPBAR.LE SB0, 0x1 ;  /* 0x000080400000791a */ /* 0x004fe80000000000 */
.L_x_98:
[----:B------:R-:W-:Y:S05]  /*6630*/  BSYNC.RECONVERGENT B0 ;  /* 0x0000000000007941 */ /* 0x000fea0003800200 */
.L_x_97:
[----:B------:R-:W-:Y:S01]  /*6640*/  BAR.SYNC.DEFER_BLOCKING 0x1, 0x80 ;  /* 0x0042000000007b1d */ /* 0x000fe20000010000 */
[----:B------:R-:W-:Y:S01]  /*6650*/  ISETP.NE.AND P1, PT, R107, RZ, PT ;  /* 0x000000ff6b00720c */ /* 0x000fe20003f25270 */
[----:B------:R-:W-:Y:S01]  /*6660*/  UISETP.NE.AND UP0, UPT, UR49, URZ, UPT ;  /* 0x000000ff3100728c */ /* 0x000fe2000bf05270 */
[----:B------:R-:W-:Y:S11]  /*6670*/  LEA R2, R65, UR48, 0x3 ;  /* 0x0000003041027c11 */ /* 0x000ff6000f8e18ff */
[----:B------:R-:W-:Y:S01]  /*6680*/  @P1 SHF.L.U32 R3, R97, 0x1f, RZ ;  /* 0x0000001f61031819 */ /* 0x000fe200000006ff */
[----:B------:R-:W-:Y:S06]  /*6690*/  BRA.U !UP0, `(.L_x_99) ;  /* 0x0000000108247547 */ /* 0x000fec000b800000 */
[----:B------:R-:W-:Y:S01]  /*66a0*/  IMAD.U32 R4, RZ, RZ, UR51 ;  /* 0x00000033ff047e24 */ /* 0x000fe2000f8e00ff */
[----:B------:R-:W-:Y:S01]  /*66b0*/  MOV R0, UR37 ;  /* 0x0000002500007c02 */ /* 0x000fe20008000f00 */
[----:B------:R-:W-:Y:S03]  /*66c0*/  UIADD3 UR51, UPT, UPT, UR51, 0x1, URZ ;  /* 0x0000000133337890 */ /* 0x000fe6000fffe0ff */
[----:B------:R-:W-:Y:S01]  /*66d0*/  @P1 LEA R4, R4, UR48, 0x3 ;  /* 0x0000003004041c11 */ /* 0x000fe2000f8e18ff */
[----:B------:R-:W-:Y:S04]  /*66e0*/  UISETP.NE.AND UP0, UPT, UR51, 0x4, UPT ;  /* 0x000000043300788c */ /* 0x000fe8000bf05270 */
[----:B------:R-:W-:Y:S01]  /*66f0*/  @P1 VIADD R4, R4, 0x50 ;  /* 0x0000005004041836 */ /* 0x000fe20000000000 */
[----:B------:R-:W-:Y:S04]  /*6700*/  USEL UR51, UR51, URZ, UP0 ;  /* 0x000000ff33337287 */ /* 0x000fe80008000000 */
[----:B------:R-:W-:Y:S04]  /*6710*/  @P1 PRMT R0, R0, 0x654, R4 ;  /* 0x0000065400001816 */ /* 0x000fe80000000004 */
[----:B------:R2:W-:Y:S04]  /*6720*/  @P1 SYNCS.ARRIVE.TRANS64.RED.A1T0 RZ, [R0+URZ], RZ ;  /* 0x000000ff00ff19a7 */ /* 0x0005e800081004ff */
.L_x_99:
[----:B------:R-:W4:Y:S01]  /*6730*/  @P1 SYNCS.PHASECHK.TRANS64.TRYWAIT P0, [R2+URZ+0x30], R3 ;  /* 0x00003003020015a7 */ /* 0x000f2200080011ff */
[----:B------:R-:W-:Y:S01]  /*6740*/  BSSY B1, `(.L_x_100) ;  /* 0x0000016000017945 */ /* 0x000fe20003800000 */
[----:B----4-:R-:W-:Y:S03]  /*6750*/  @P1 SEL R66, RZ, 0x1, !P0 ;  /* 0x00000001ff421807 */ /* 0x010fe60004000000 */
[----:B------:R-:W-:Y:S05]  /*6760*/  @!P1 BRA `(.L_x_101) ;  /* 0x00000000004c9947 */ /* 0x000fea0003800000 */
[----:B------:R-:W-:Y:S01]  /*6770*/  ISETP.NE.AND P0, PT, R66, RZ, PT ;  /* 0x000000ff4200720c */ /* 0x000fe20003f05270 */
[----:B------:R-:W-:Y:S01]  /*6780*/  BSSY B0, `(.L_x_102) ;  /* 0x000000b000007945 */ /* 0x000fe20003800000 */
[----:B------:R-:W-:Y:S11]  /*6790*/  ISETP.NE.AND P1, PT, R67, RZ, PT ;  /* 0x000000ff4300720c */ /* 0x000ff60003f25270 */
[----:B------:R-:W-:Y:S02]  /*67a0*/  @!UPT UIADD3 URZ, UPT, UPT, URZ, URZ, URZ ;  /* 0x000000fffffff290 */ /* 0x000fe4000fffe0ff */
[C---:B------:R-:W-:Y:S01]  /*67b0*/  @P1 IMAD R6, R65.reuse, 0x2000, R100 ;  /* 0x0000200041061824 */ /* 0x040fe200078e0264 */
[C---:B------:R-:W-:Y:S01]  /*67c0*/  @P1 LEA R4, R65.reuse, R98, 0xd ;  /* 0x0000006241041211 */ /* 0x040fe200078e68ff */
[C---:B------:R-:W-:Y:S02]  /*67d0*/  @P1 IMAD R5, R65.reuse, 0x2000, R99 ;  /* 0x0000200041051824 */ /* 0x040fe400078e0263 */
[----:B------:R-:W-:Y:S01]  /*67e0*/  @P1 IMAD R3, R65, 0x2000, R106 ;  /* 0x0000200041031824 */ /* 0x000fe200078e026a */
[----:B------:R-:W-:Y:S06]  /*67f0*/  @P0 BRA `(.L_x_103) ;  /* 0x00000000000c0947 */ /* 0x000fec0003800000 */
[----:B--2---:R-:W-:Y:S04]  /*6800*/  SHF.L.U32 R0, R97, 0x1f, RZ ;  /* 0x0000001f61007819 */ /* 0x004fe800000006ff */
[----:B------:R-:W2:Y:S02]  /*6810*/  SYNCS.PHASECHK.TRANS64.TRYWAIT P0, [R2+URZ+0x30], R0 ;  /* 0x00003000020075a7 */ /* 0x000ea400080011ff */
[----:B--2---:R-:W-:Y:S05]  /*6820*/  @!P0 BRA `(.L_x_104) ;  /* 0x00000030004c8947 */ /* 0x004fea0003800000 */
.L_x_103:
[----:B------:R-:W-:Y:S05]  /*6830*/  BSYNC B0 ;  /* 0x0000000000007941 */ /* 0x000fea0003800000 */
.L_x_102:
[----:B------:R-:W-:Y:S02]  /*6840*/  ISETP.NE.AND P0, PT, R67, RZ, PT ;  /* 0x000000ff4300720c */ /* 0x000fe40003f05270 */
[----:B------:R-:W-:Y:S11]  /*6850*/  IADD3 R65, PT, PT, R65, 0x1, RZ ;  /* 0x0000000141417810 */ /* 0x000ff60007ffe0ff */
[----:B------:R4:W1:Y:S04]  /*6860*/  @P0 LDS.128 R56, [R6] ;  /* 0x0000000006380984 */ /* 0x0008680000000c00 */
[----:B------:R4:W1:Y:S04]  /*6870*/  @P0 LDS.128 R60, [R5+0x10] ;  /* 0x00001000053c0984 */ /* 0x0008680000000c00 */
[----:B------:R4:W1:Y:S04]  /*6880*/  @P0 LDS.128 R68, [R4+0x20] ;  /* 0x0000200004440984 */ /* 0x0008680000000c00 */
[----:B------:R4:W1:Y:S02]  /*6890*/  @P0 LDS.128 R76, [R3+0x30] ;  /* 0x00003000034c0984 */ /* 0x0008640000000c00 */
.L_x_101:
[----:B------:R-:W-:Y:S05]  /*68a0*/  BSYNC B1 ;  /* 0x0000000000017941 */ /* 0x000fea0003800000 */
.L_x_100:
[----:B--2---:R-:W-:Y:S05]  /*68b0*/  VIADD R0, R48, 0x20 ;  /* 0x0000002030007836 */ /* 0x004fea0000000000 */
[----:B------:R-:W-:Y:S04]  /*68c0*/  SHF.R.U32.HI R0, RZ, 0x15, R0 ;  /* 0x00000015ff007819 */ /* 0x000fe80000011600 */
[----:B------:R-:W-:Y:S11]  /*68d0*/  LOP3.LUT P0, RZ, R0, 0x3, R92, 0x48, !PT ;  /* 0x0000000300ff7812 */ /* 0x000ff6000780485c */
[----:B------:R-:W-:Y:S02]  /*68e0*/  @!UPT UIADD3 URZ, UPT, UPT, URZ, URZ, URZ ;  /* 0x000000fffffff290 */ /* 0x000fe4000fffe0ff */
[----:B------:R-:W-:Y:S05]  /*68f0*/  @!P0 BRA `(.L_x_105) ;  /* 0x0000000000408947 */ /* 0x000fea0003800000 */
[----:B------:R-:W2:Y:S01]  /*6900*/  LDCU.64 UR8, c[0x4][0x70] ;  /* 0x01000e00ff0877ac */ /* 0x000ea20008000a00 */
[----:B----4-:R-:W-:Y:S01]  /*6910*/  MOV R3, 0x0 ;  /* 0x0000000000037802 */ /* 0x010fe20000000f00 */
[----:B------:R-:W-:Y:S02]  /*6920*/  HFMA2 R12, -RZ, RZ, 0, 5.9604644775390625e-08 ;  /* 0x00000001ff0c7431 */ /* 0x000fe400000001ff */
[----:B-1----:R-:W-:Y:S02]  /*6930*/  IMAD.MOV.U32 R8, RZ, RZ, 0x192 ;  /* 0x00000192ff087424 */ /* 0x002fe400078e00ff */
[----:B------:R-:W-:Y:S01]  /*6940*/  IMAD.MOV.U32 R13, RZ, RZ, RZ ;  /* 0x000000ffff0d7224 */ /* 0x000fe200078e00ff */
[----:B------:R-:W1:Y:S01]  /*6950*/  LDCU.64 UR6, c[0x4][0x78] ;  /* 0x01000f00ff0677ac */ /* 0x000e620008000a00 */
[----:B------:R-:W4:Y:S01]  /*6960*/  LDC.64 R2, c[0x4][R3] ;  /* 0x0100000003027b82 */ /* 0x000f220000000a00 */
[----:B------:R-:W5:Y:S01]  /*6970*/  LDCU.64 UR4, c[0x4][0x10] ;  /* 0x01000200ff0477ac */ /* 0x000f620008000a00 */
[----:B--2---:R-:W-:Y:S01]  /*6980*/  MOV R5, UR9 ;  /* 0x0000000900057c02 */ /* 0x004fe20008000f00 */
[----:B------:R-:W-:Y:S01]  /*6990*/  IMAD.U32 R4, RZ, RZ, UR8 ;  /* 0x00000008ff047e24 */ /* 0x000fe2000f8e00ff */
[----:B-1----:R-:W-:Y:S01]  /*69a0*/  MOV R7, UR7 ;  /* 0x0000000700077c02 */ /* 0x002fe20008000f00 */
[----:B------:R-:W-:Y:S01]  /*69b0*/  IMAD.U32 R6, RZ, RZ, UR6 ;  /* 0x00000006ff067e24 */ /* 0x000fe2000f8e00ff */
[----:B-----5:R-:W-:Y:S01]  /*69c0*/  MOV R11, UR5 ;  /* 0x00000005000b7c02 */ /* 0x020fe20008000f00 */
[----:B------:R-:W-:Y:S02]  /*69d0*/  IMAD.U32 R10, RZ, RZ, UR4 ;  /* 0x00000004ff0a7e24 */ /* 0x000fe4000f8e00ff */
[----:B------:R-:W-:Y:S07]  /*69e0*/  LEPC R20, `(.L_x_105) ;  /* 0x000000001014794e */ /* 0x000fee0000000000 */
[----:B---34-:R-:W-:Y:S05]  /*69f0*/  CALL.ABS.NOINC R2 ;  /* 0x0000000002007343 */ /* 0x018fea0003c00000 */
.L_x_105:
[----:B------:R-:W-:Y:S05]  /*6a00*/  WARPSYNC.ALL ;  /* 0x0000000000007948 */ /* 0x000fea0003800000 */
[----:B------:R-:W-:Y:S01]  /*6a10*/  R2UR UR4, R48 ;  /* 0x00000000300472ca */ /* 0x000fe200000e0000 */
[--C-:B-1--4-:R-:W-:Y:S01]  /*6a20*/  HADD2.F32 R3, -RZ, R56.reuse.H0_H0 ;  /* 0x20000038ff037230 */ /* 0x112fe20000004100 */
[----:B------:R-:W-:Y:S01]  /*6a30*/  ISETP.NE.AND P6, PT, R107, RZ, PT ;  /* 0x000000ff6b00720c */ /* 0x000fe20003fc5270 */
[--C-:B------:R-:W-:Y:S01]  /*6a40*/  HADD2.F32 R51, -RZ, R57.reuse.H1_H1 ;  /* 0x30000039ff337230 */ /* 0x100fe20000004100 */
[----:B------:R-:W-:Y:S01]  /*6a50*/  MOV R50, UR51 ;  /* 0x0000003300327c02 */ /* 0x000fe20008000f00 */
[----:B------:R-:W-:Y:S01]  /*6a60*/  BSSY.RECONVERGENT B0, `(.L_x_106) ;  /* 0x000008c000007945 */ /* 0x000fe20003800200 */
[----:B------:R-:W-:Y:S02]  /*6a70*/  MOV R72, UR37 ;  /* 0x0000002500487c02 */ /* 0x000fe40008000f00 */
[----:B------:R-:W-:Y:S05]  /*6a80*/  ISETP.NE.AND P0, PT, R102, RZ, PT ;  /* 0x000000ff6600720c */ /* 0x000fea0003f05270 */
[----:B------:R-:W1:Y:S02]  /*6a90*/  LDTM.x32 R4, tmem[UR4+0x20] ;  /* 0x00002004000479ee */ /* 0x000e6400082c0000 */
[----:B------:R-:W-:Y:S04]  /*6aa0*/  @P6 LEA R50, R50, UR48, 0x3 ;  /* 0x0000003032326c11 */ /* 0x000fe8000f8e18ff */
[----:B------:R-:W-:Y:S04]  /*6ab0*/  @P6 IADD3 R50, PT, PT, R50, 0x50, RZ ;  /* 0x0000005032326810 */ /* 0x000fe80007ffe0ff */
[----:B------:R-:W-:Y:S01]  /*6ac0*/  @P6 PRMT R72, R72, 0x654, R50 ;  /* 0x0000065448486816 */ /* 0x000fe20000000032 */
[----:B------:R-:W-:Y:S02]  /*6ad0*/  HADD2.F32 R50, -RZ, R57.H0_H0 ;  /* 0x20000039ff327230 */ /* 0x000fe40000004100 */
[C---:B-1----:R-:W-:Y:S01]  /*6ae0*/  FMUL R0, R47.reuse, R4 ;  /* 0x000000042f007220 */ /* 0x042fe20000400000 */
[----:B------:R-:W-:Y:S02]  /*6af0*/  HADD2.F32 R4, -RZ, R56.H1_H1 ;  /* 0x30000038ff047230 */ /* 0x000fe40000004100 */
[C---:B------:R-:W-:Y:S01]  /*6b00*/  FMUL R2, R47.reuse, R5 ;  /* 0x000000052f027220 */ /* 0x040fe20000400000 */
[----:B------:R-:W-:Y:S01]  /*6b10*/  FMUL R7, R47, R7 ;  /* 0x000000072f077220 */ /* 0x000fe20000400000 */
[----:B------:R-:W-:Y:S01]  /*6b20*/  FFMA R0, R49, R3, R0 ;  /* 0x0000000331007223 */ /* 0x000fe20000000000 */
[----:B------:R-:W-:Y:S01]  /*6b30*/  FMUL R3, R47, R6 ;  /* 0x000000062f037220 */ /* 0x000fe20000400000 */
[----:B------:R-:W-:Y:S01]  /*6b40*/  FFMA R2, R49, R4, R2 ;  /* 0x0000000431027223 */ /* 0x000fe20000000002 */
[C---:B------:R-:W-:Y:S01]  /*6b50*/  FMUL R4, R47.reuse, R8 ;  /* 0x000000082f047220 */ /* 0x040fe20000400000 */
[----:B------:R-:W-:Y:S01]  /*6b60*/  FMUL R8, R47, R12 ;  /* 0x0000000c2f087220 */ /* 0x000fe20000400000 */
[----:B------:R-:W-:Y:S01]  /*6b70*/  FFMA R3, R49, R50, R3 ;  /* 0x0000003231037223 */ /* 0x000fe20000000003 */
[C---:B------:R-:W-:Y:S01]  /*6b80*/  FMUL R12, R47.reuse, R16 ;  /* 0x000000102f0c7220 */ /* 0x040fe20000400000 */
[C---:B------:R-:W-:Y:S01]  /*6b90*/  FMUL R16, R47.reuse, R20 ;  /* 0x000000142f107220 */ /* 0x040fe20000400000 */
[C---:B------:R-:W-:Y:S01]  /*6ba0*/  FMUL R20, R47.reuse, R24 ;  /* 0x000000182f147220 */ /* 0x040fe20000400000 */
[C---:B------:R-:W-:Y:S01]  /*6bb0*/  FMUL R24, R47.reuse, R28 ;  /* 0x0000001c2f187220 */ /* 0x040fe20000400000 */
[C---:B------:R-:W-:Y:S01]  /*6bc0*/  FMUL R28, R47.reuse, R32 ;  /* 0x000000202f1c7220 */ /* 0x040fe20000400000 */
[--C-:B------:R-:W-:Y:S01]  /*6bd0*/  HADD2.F32 R32, -RZ, R58.reuse.H0_H0 ;  /* 0x2000003aff207230 */ /* 0x100fe20000004100 */
[----:B------:R-:W-:Y:S01]  /*6be0*/  F2FP.F16.F32.PACK_AB R52, R2, R0 ;  /* 0x000000000234723e */ /* 0x000fe200000000ff */
[----:B------:R-:W-:Y:S02]  /*6bf0*/  HADD2.F32 R0, -RZ, R58.H1_H1 ;  /* 0x3000003aff007230 */ /* 0x000fe40000004100 */
[----:B------:R-:W-:Y:S01]  /*6c00*/  FMUL R5, R47, R9 ;  /* 0x000000092f057220 */ /* 0x000fe20000400000 */
[--C-:B------:R-:W-:Y:S02]  /*6c10*/  HADD2.F32 R2, -RZ, R59.reuse.H0_H0 ;  /* 0x2000003bff027230 */ /* 0x100fe40000004100 */
[C---:B------:R-:W-:Y:S01]  /*6c20*/  FFMA R7, R49.reuse, R51, R7 ;  /* 0x0000003331077223 */ /* 0x040fe20000000007 */
[C---:B------:R-:W-:Y:S01]  /*6c30*/  FFMA R4, R49.reuse, R32, R4 ;  /* 0x0000002031047223 */ /* 0x040fe20000000004 */
[----:B------:R-:W-:Y:S02]  /*6c40*/  HADD2.F32 R32, -RZ, R59.H1_H1 ;  /* 0x3000003bff207230 */ /* 0x000fe40000004100 */
[----:B------:R-:W-:Y:S01]  /*6c50*/  FFMA R5, R49, R0, R5 ;  /* 0x0000000031057223 */ /* 0x000fe20000000005 */
[--C-:B------:R-:W-:Y:S01]  /*6c60*/  HADD2.F32 R0, -RZ, R60.reuse.H0_H0 ;  /* 0x2000003cff007230 */ /* 0x100fe20000004100 */
[----:B------:R-:W-:Y:S01]  /*6c70*/  F2FP.F16.F32.PACK_AB R53, R7, R3 ;  /* 0x000000030735723e */ /* 0x000fe200000000ff */
[----:B------:R-:W-:Y:S01]  /*6c80*/  FMUL R6, R47, R10 ;  /* 0x0000000a2f067220 */ /* 0x000fe20000400000 */
[--C-:B------:R-:W-:Y:S01]  /*6c90*/  HADD2.F32 R3, -RZ, R61.reuse.H0_H0 ;  /* 0x2000003dff037230 */ /* 0x100fe20000004100 */
[----:B------:R-:W-:Y:S01]  /*6ca0*/  F2FP.F16.F32.PACK_AB R54, R5, R4 ;  /* 0x000000040536723e */ /* 0x000fe200000000ff */
[----:B------:R-:W-:Y:S01]  /*6cb0*/  FMUL R11, R47, R11 ;  /* 0x0000000b2f0b7220 */ /* 0x000fe20000400000 */
[----:B------:R-:W-:Y:S01]  /*6cc0*/  FFMA R6, R49, R2, R6 ;  /* 0x0000000231067223 */ /* 0x000fe20000000006 */
[----:B------:R-:W-:Y:S02]  /*6cd0*/  HADD2.F32 R2, -RZ, R60.H1_H1 ;  /* 0x3000003cff027230 */ /* 0x000fe40000004100 */
[----:B------:R-:W-:Y:S01]  /*6ce0*/  FMUL R9, R47, R13 ;  /* 0x0000000d2f097220 */ /* 0x000fe20000400000 */
[C---:B------:R-:W-:Y:S01]  /*6cf0*/  FFMA R11, R49.reuse, R32, R11 ;  /* 0x00000020310b7223 */ /* 0x040fe2000000000b */
[----:B------:R-:W-:Y:S01]  /*6d00*/  FFMA R8, R49, R0, R8 ;  /* 0x0000000031087223 */ /* 0x000fe20000000008 */
[C---:B------:R-:W-:Y:S01]  /*6d10*/  FMUL R10, R47.reuse, R14 ;  /* 0x0000000e2f0a7220 */ /* 0x040fe20000400000 */
[----:B------:R-:W-:Y:S02]  /*6d20*/  HADD2.F32 R0, -RZ, R61.H1_H1 ;  /* 0x3000003dff007230 */ /* 0x000fe40000004100 */
[----:B------:R-:W-:Y:S01]  /*6d30*/  FMUL R15, R47, R15 ;  /* 0x0000000f2f0f7220 */ /* 0x000fe20000400000 */
[C---:B------:R-:W-:Y:S01]  /*6d40*/  FFMA R9, R49.reuse, R2, R9 ;  /* 0x0000000231097223 */ /* 0x040fe20000000009 */
[C---:B------:R-:W-:Y:S01]  /*6d50*/  FFMA R10, R49.reuse, R3, R10 ;  /* 0x00000003310a7223 */ /* 0x040fe2000000000a */
[--C-:B------:R-:W-:Y:S02]  /*6d60*/  HADD2.F32 R2, -RZ, R62.reuse.H0_H0 ;  /* 0x2000003eff027230 */ /* 0x100fe40000004100 */
[----:B------:R-:W-:Y:S01]  /*6d70*/  FFMA R15, R49, R0, R15 ;  /* 0x00000000310f7223 */ /* 0x000fe2000000000f */
[----:B------:R-:W-:Y:S02]  /*6d80*/  HADD2.F32 R3, -RZ, R62.H1_H1 ;  /* 0x3000003eff037230 */ /* 0x000fe40000004100 */
[C---:B------:R-:W-:Y:S01]  /*6d90*/  FMUL R13, R47.reuse, R17 ;  /* 0x000000112f0d7220 */ /* 0x040fe20000400000 */
[--C-:B------:R-:W-:Y:S02]  /*6da0*/  HADD2.F32 R0, -RZ, R63.reuse.H0_H0 ;  /* 0x2000003fff007230 */ /* 0x100fe40000004100 */
[----:B------:R-:W-:Y:S01]  /*6db0*/  FMUL R14, R47, R18 ;  /* 0x000000122f0e7220 */ /* 0x000fe20000400000 */
[C---:B------:R-:W-:Y:S01]  /*6dc0*/  FFMA R12, R49.reuse, R2, R12 ;  /* 0x00000002310c7223 */ /* 0x040fe2000000000c */
[C---:B------:R-:W-:Y:S01]  /*6dd0*/  FFMA R13, R49.reuse, R3, R13 ;  /* 0x00000003310d7223 */ /* 0x040fe2000000000d */
[----:B------:R-:W-:Y:S02]  /*6de0*/  HADD2.F32 R2, -RZ, R63.H1_H1 ;  /* 0x3000003fff027230 */ /* 0x000fe40000004100 */
[----:B------:R-:W-:Y:S01]  /*6df0*/  FFMA R14, R49, R0, R14 ;  /* 0x00000000310e7223 */ /* 0x000fe2000000000e */
[C---:B------:R-:W-:Y:S01]  /*6e00*/  FMUL R19, R47.reuse, R19 ;  /* 0x000000132f137220 */ /* 0x040fe20000400000 */
[--C-:B------:R-:W-:Y:S02]  /*6e10*/  HADD2.F32 R0, -RZ, R68.reuse.H0_H0 ;  /* 0x20000044ff007230 */ /* 0x100fe40000004100 */
[----:B------:R-:W-:Y:S01]  /*6e20*/  FMUL R17, R47, R21 ;  /* 0x000000152f117220 */ /* 0x000fe20000400000 */
[--C-:B------:R-:W-:Y:S02]  /*6e30*/  HADD2.F32 R3, -RZ, R69.reuse.H0_H0 ;  /* 0x20000045ff037230 */ /* 0x100fe40000004100 */
[C---:B------:R-:W-:Y:S01]  /*6e40*/  FFMA R19, R49.reuse, R2, R19 ;  /* 0x0000000231137223 */ /* 0x040fe20000000013 */
[----:B------:R-:W-:Y:S02]  /*6e50*/  HADD2.F32 R2, -RZ, R68.H1_H1 ;  /* 0x30000044ff027230 */ /* 0x000fe40000004100 */
        /* <DEDUP_REMOVED lines=9> */
[----:B------:R-:W-:Y:S01]  /*6ef0*/  FMUL R21, R47, R25 ;  /* 0x000000192f157220 */ /* 0x000fe20000400000 */
[----:B------:R-:W-:Y:S01]  /*6f00*/  F2FP.F16.F32.PACK_AB R55, R11, R6 ;  /* 0x000000060b37723e */ /* 0x000fe200000000ff */
[--C-:B------:R-:W-:Y:S02]  /*6f10*/  HADD2.F32 R3, -RZ, R71.reuse.H0_H0 ;  /* 0x20000047ff037230 */ /* 0x100fe40000004100 */
[----:B------:R-:W-:Y:S01]  /*6f20*/  FMUL R22, R47, R26 ;  /* 0x0000001a2f167220 */ /* 0x000fe20000400000 */
[C---:B------:R-:W-:Y:S01]  /*6f30*/  FFMA R20, R49.reuse, R2, R20 ;  /* 0x0000000231147223 */ /* 0x040fe20000000014 */
[C---:B------:R-:W-:Y:S01]  /*6f40*/  FFMA R21, R49.reuse, R0, R21 ;  /* 0x0000000031157223 */ /* 0x040fe20000000015 */
[----:B------:R1:W-:Y:S01]  /*6f50*/  STS.128 [R100+0x2000], R52 ;  /* 0x0020003464007388 */ /* 0x0003e20000000c00 */
[----:B------:R-:W-:Y:S02]  /*6f60*/  HADD2.F32 R0, -RZ, R71.H1_H1 ;  /* 0x30000047ff007230 */ /* 0x000fe40000004100 */
[----:B------:R-:W-:Y:S01]  /*6f70*/  FFMA R22, R49, R3, R22 ;  /* 0x0000000331167223 */ /* 0x000fe20000000016 */
[----:B------:R-:W-:Y:S01]  /*6f80*/  FMUL R27, R47, R27 ;  /* 0x0000001b2f1b7220 */ /* 0x000fe20000400000 */
[--C-:B------:R-:W-:Y:S01]  /*6f90*/  HADD2.F32 R2, -RZ, R76.reuse.H0_H0 ;  /* 0x2000004cff027230 */ /* 0x100fe20000004100 */
[----:B------:R-:W-:Y:S01]  /*6fa0*/  F2FP.F16.F32.PACK_AB R8, R9, R8 ;  /* 0x000000080908723e */ /* 0x000fe200000000ff */
[----:B------:R-:W-:Y:S01]  /*6fb0*/  HADD2.F32 R3, -RZ, R76.H1_H1 ;  /* 0x3000004cff037230 */ /* 0x000fe20000004100 */
[----:B------:R-:W-:Y:S01]  /*6fc0*/  F2FP.F16.F32.PACK_AB R9, R15, R10 ;  /* 0x0000000a0f09723e */ /* 0x000fe200000000ff */
[----:B------:R-:W-:Y:S01]  /*6fd0*/  FMUL R25, R47, R29 ;  /* 0x0000001d2f197220 */ /* 0x000fe20000400000 */
[--C-:B------:R-:W-:Y:S01]  /*6fe0*/  HADD2.F32 R4, -RZ, R77.reuse.H0_H0 ;  /* 0x2000004dff047230 */ /* 0x100fe20000004100 */
[----:B------:R-:W-:Y:S01]  /*6ff0*/  F2FP.F16.F32.PACK_AB R10, R13, R12 ;  /* 0x0000000c0d0a723e */ /* 0x000fe200000000ff */
[----:B------:R-:W-:Y:S01]  /*7000*/  FMUL R26, R47, R30 ;  /* 0x0000001e2f1a7220 */ /* 0x000fe20000400000 */
[----:B------:R-:W-:Y:S01]  /*7010*/  F2FP.F16.F32.PACK_AB R11, R19, R14 ;  /* 0x0000000e130b723e */ /* 0x000fe200000000ff */
[C---:B------:R-:W-:Y:S01]  /*7020*/  FFMA R27, R49.reuse, R0, R27 ;  /* 0x00000000311b7223 */ /* 0x040fe2000000001b */
[C---:B------:R-:W-:Y:S01]  /*7030*/  FFMA R24, R49.reuse, R2, R24 ;  /* 0x0000000231187223 */ /* 0x040fe20000000018 */
[----:B------:R-:W-:Y:S02]  /*7040*/  HADD2.F32 R0, -RZ, R77.H1_H1 ;  /* 0x3000004dff007230 */ /* 0x000fe40000004100 */
[----:B------:R-:W-:Y:S01]  /*7050*/  FFMA R25, R49, R3, R25 ;  /* 0x0000000331197223 */ /* 0x000fe20000000019 */
[----:B------:R1:W-:Y:S01]  /*7060*/  STS.128 [R99+0x2010], R8 ;  /* 0x0020100863007388 */ /* 0x0003e20000000c00 */
[----:B------:R-:W-:Y:S01]  /*7070*/  FMUL R31, R47, R31 ;  /* 0x0000001f2f1f7220 */ /* 0x000fe20000400000 */
[--C-:B------:R-:W-:Y:S02]  /*7080*/  HADD2.F32 R2, -RZ, R78.reuse.H0_H0 ;  /* 0x2000004eff027230 */ /* 0x100fe40000004100 */
[----:B------:R-:W-:Y:S01]  /*7090*/  FFMA R26, R49, R4, R26 ;  /* 0x00000004311a7223 */ /* 0x000fe2000000001a */
[----:B------:R-:W-:Y:S02]  /*70a0*/  HADD2.F32 R3, -RZ, R78.H1_H1 ;  /* 0x3000004eff037230 */ /* 0x000fe40000004100 */
[----:B------:R-:W-:Y:S01]  /*70b0*/  FMUL R29, R47, R33 ;  /* 0x000000212f1d7220 */ /* 0x000fe20000400000 */
[--C-:B------:R-:W-:Y:S01]  /*70c0*/  HADD2.F32 R4, -RZ, R79.reuse.H0_H0 ;  /* 0x2000004fff047230 */ /* 0x100fe20000004100 */
[----:B------:R-:W-:Y:S01]  /*70d0*/  F2FP.F16.F32.PACK_AB R16, R17, R16 ;  /* 0x000000101110723e */ /* 0x000fe200000000ff */
[----:B------:R-:W-:Y:S01]  /*70e0*/  FMUL R30, R47, R34 ;  /* 0x000000222f1e7220 */ /* 0x000fe20000400000 */
        /* <DEDUP_REMOVED lines=14> */
[----:B------:R-:W-:Y:S02]  /*71d0*/  F2FP.F16.F32.PACK_AB R27, R35, R30 ;  /* 0x0000001e231b723e */ /* 0x000fe400000000ff */
[----:B------:R-:W-:Y:S02]  /*71e0*/  LEA R0, R65, UR48, 0x3 ;  /* 0x0000003041007c11 */ /* 0x000fe4000f8e18ff */
[----:B------:R-:W-:Y:S01]  /*71f0*/  @P6 SHF.L.U32 R2, R97, 0x1f, RZ ;  /* 0x0000001f61026819 */ /* 0x000fe200000006ff */
        /* <DEDUP_REMOVED lines=9> */
[----:B------:R-:W-:Y:S02]  /*7290*/  UIADD3 UR8, UP0, UPT, UR52, 0x680, URZ ;  /* 0x0000068034087890 */ /* 0x000fe4000ff1e0ff */
[----:B------:R-:W-:Y:S02]  /*72a0*/  UIADD3 UR5, UPT, UPT, UR41, 0x20, URZ ;  /* 0x0000002029057890 */ /* 0x000fe4000fffe0ff */
[----:B------:R-:W-:Y:S02]  /*72b0*/  UIADD3 UR4, UPT, UPT, UR48, 0x2200, URZ ;  /* 0x0000220030047890 */ /* 0x000fe4000fffe0ff */
[----:B------:R-:W-:Y:S01]  /*72c0*/  UIADD3.X UR9, UPT, UPT, URZ, UR53, URZ, UP0, !UPT ;  /* 0x00000035ff097290 */ /* 0x000fe200087fe4ff */
[----:B------:R-:W-:Y:S01]  /*72d0*/  UMOV UR6, UR42 ;  /* 0x0000002a00067c82 */ /* 0x000fe20008000000 */
[----:B------:R-:W-:Y:S07]  /*72e0*/  UMOV UR7, UR36 ;  /* 0x0000002400077c82 */ /* 0x000fee0008000000 */
[----:B------:R2:W-:Y:S01]  /*72f0*/  UTMASTG.3D [UR4], [UR8] ;  /* 0x00000004080073b5 */ /* 0x0005e20008010000 */
[----:B------:R0:W-:Y:S01]  /*7300*/  UTMACMDFLUSH ;  /* 0x00000000000079b7 */ /* 0x0001e20000000000 */
[----:B--2---:R-:W-:Y:S04]  /*7310*/  DEPBAR.LE SB0, 0x1 ;  /* 0x000080400000791a */ /* 0x004fe80000000000 */
.L_x_107:
[----:B------:R-:W-:Y:S05]  /*7320*/  BSYNC.RECONVERGENT B0 ;  /* 0x0000000000007941 */ /* 0x000fea0003800200 */
.L_x_106:
[----:B------:R-:W-:Y:S01]  /*7330*/  BAR.SYNC.DEFER_BLOCKING 0x1, 0x80 ;  /* 0x0042000000007b1d */ /* 0x000fe20000010000 */
[----:B------:R-:W-:Y:S04]  /*7340*/  UIADD3 UR40, UPT, UPT, UR51, 0x1, URZ ;  /* 0x0000000133287890 */ /* 0x000fe8000fffe0ff */
[----:B------:R-:W-:Y:S04]  /*7350*/  UISETP.NE.AND UP0, UPT, UR40, 0x4, UPT ;  /* 0x000000042800788c */ /* 0x000fe8000bf05270 */
[----:B------:R-:W-:Y:S01]  /*7360*/  USEL UR40, UR40, URZ, UP0 ;  /* 0x000000ff28287287 */ /* 0x000fe20008000000 */
[----:B------:R2:W-:Y:S01]  /*7370*/  @P6 SYNCS.ARRIVE.TRANS64.RED.A1T0 RZ, [R72+URZ], RZ ;  /* 0x000000ff48ff69a7 */ /* 0x0005e200081004ff */
[----:B------:R-:W-:Y:S01]  /*7380*/  BSSY B1, `(.L_x_108) ;  /* 0x0000017000017945 */ /* 0x000fe20003800000 */
[----:B------:R-:W4:Y:S02]  /*7390*/  @P6 SYNCS.PHASECHK.TRANS64.TRYWAIT P0, [R0+URZ+0x30], R2 ;  /* 0x00003002000065a7 */ /* 0x000f2400080011ff */
[----:B----4-:R-:W-:Y:S01]  /*73a0*/  @P6 SEL R66, RZ, 0x1, !P0 ;  /* 0x00000001ff426807 */ /* 0x010fe20004000000 */
[----:B--2---:R-:W-:Y:S06]  /*73b0*/  @!P6 BRA `(.L_x_109) ;  /* 0x00000000004ce947 */ /* 0x004fec0003800000 */
        /* <DEDUP_REMOVED lines=9> */
[----:B------:R-:W-:Y:S04]  /*7450*/  SHF.L.U32 R6, R97, 0x1f, RZ ;  /* 0x0000001f61067819 */ /* 0x000fe800000006ff */
[----:B------:R-:W2:Y:S02]  /*7460*/  SYNCS.PHASECHK.TRANS64.TRYWAIT P0, [R0+URZ+0x30], R6 ;  /* 0x00003006000075a7 */ /* 0x000ea400080011ff */
[----:B--2---:R-:W-:Y:S05]  /*7470*/  @!P0 BRA `(.L_x_112) ;  /* 0x00000024004c8947 */ /* 0x004fea0003800000 */
.L_x_111:
[----:B------:R-:W-:Y:S05]  /*7480*/  BSYNC B0 ;  /* 0x0000000000007941 */ /* 0x000fea0003800000 */
.L_x_110:
[----:B------:R-:W-:Y:S02]  /*7490*/  ISETP.NE.AND P0, PT, R67, RZ, PT ;  /* 0x000000ff4300720c */ /* 0x000fe40003f05270 */
[----:B------:R-:W-:Y:S11]  /*74a0*/  IADD3 R65, PT, PT, R65, 0x1, RZ ;  /* 0x0000000141417810 */ /* 0x000ff60007ffe0ff */
[----:B------:R4:W1:Y:S04]  /*74b0*/  @P0 LDS.128 R56, [R5] ;  /* 0x0000000005380984 */ /* 0x0008680000000c00 */
[----:B------:R4:W1:Y:S04]  /*74c0*/  @P0 LDS.128 R60, [R4+0x10] ;  /* 0x00001000043c0984 */ /* 0x0008680000000c00 */
[----:B------:R4:W1:Y:S04]  /*74d0*/  @P0 LDS.128 R68, [R3+0x20] ;  /* 0x0000200003440984 */ /* 0x0008680000000c00 */
[----:B------:R4:W1:Y:S02]  /*74e0*/  @P0 LDS.128 R76, [R2+0x30] ;  /* 0x00003000024c0984 */ /* 0x0008640000000c00 */
.L_x_109:
[----:B------:R-:W-:Y:S05]  /*74f0*/  BSYNC B1 ;  /* 0x0000000000017941 */ /* 0x000fea0003800000 */
.L_x_108:
        /* <DEDUP_REMOVED lines=21> */
.L_x_113:
        /* <DEDUP_REMOVED lines=146> */
.L_x_115:
[----:B------:R-:W-:Y:S05]  /*7f70*/  BSYNC.RECONVERGENT B0 ;  /* 0x0000000000007941 */ /* 0x000fea0003800200 */
.L_x_114:
        /* <DEDUP_REMOVED lines=21> */
.L_x_119:
[----:B------:R-:W-:Y:S05]  /*80d0*/  BSYNC B0 ;  /* 0x0000000000007941 */ /* 0x000fea0003800000 */
.L_x_118:
[----:B------:R-:W-:Y:S11]  /*80e0*/  ISETP.NE.AND P0, PT, R67, RZ, PT ;  /* 0x000000ff4300720c */ /* 0x000ff60003f05270 */
[----:B------:R-:W-:Y:S02]  /*80f0*/  @!UPT UIADD3 URZ, UPT, UPT, URZ, URZ, URZ ;  /* 0x000000fffffff290 */ /* 0x000fe4000fffe0ff */
[----:B------:R4:W1:Y:S04]  /*8100*/  @P0 LDS.128 R56, [R4] ;  /* 0x0000000004380984 */ /* 0x0008680000000c00 */
[----:B------:R4:W1:Y:S04]  /*8110*/  @P0 LDS.128 R60, [R3+0x10] ;  /* 0x00001000033c0984 */ /* 0x0008680000000c00 */
[----:B------:R4:W1:Y:S04]  /*8120*/  @P0 LDS.128 R68, [R2+0x20] ;  /* 0x0000200002440984 */ /* 0x0008680000000c00 */
[----:B------:R4:W1:Y:S02]  /*8130*/  @P0 LDS.128 R76, [R65+0x30] ;  /* 0x00003000414c0984 */ /* 0x0008640000000c00 */
.L_x_117:
[----:B------:R-:W-:Y:S05]  /*8140*/  BSYNC B1 ;  /* 0x0000000000017941 */ /* 0x000fea0003800000 */
.L_x_116:
        /* <DEDUP_REMOVED lines=21> */
.L_x_121:
[----:B------:R-:W-:Y:S01]  /*82a0*/  ISETP.NE.AND P0, PT, R102, RZ, PT ;  /* 0x000000ff6600720c */ /* 0x000fe20003f05270 */
[----:B------:R-:W-:Y:S05]  /*82b0*/  WARPSYNC.ALL ;  /* 0x0000000000007948 */ /* 0x000fea0003800000 */
[----:B------:R-:W-:Y:S01]  /*82c0*/  R2UR UR4, R48 ;  /* 0x00000000300472ca */ /* 0x000fe200000e0000 */
[--C-:B-1----:R-:W-:Y:S01]  /*82d0*/  HADD2.F32 R0, -RZ, R56.reuse.H0_H0 ;  /* 0x20000038ff007230 */ /* 0x102fe20000004100 */
[----:B------:R-:W-:Y:S01]  /*82e0*/  R2UR UR5, R64 ;  /* 0x00000000400572ca */ /* 0x000fe200000e0000 */
[----:B----4-:R-:W-:Y:S01]  /*82f0*/  HADD2.F32 R2, -RZ, R56.H1_H1 ;  /* 0x30000038ff027230 */ /* 0x010fe20000004100 */
[----:B------:R-:W-:Y:S01]  /*8300*/  BSSY.RECONVERGENT B0, `(.L_x_122) ;  /* 0x0000089000007945 */ /* 0x000fe20003800200 */
[--C-:B------:R-:W-:Y:S02]  /*8310*/  HADD2.F32 R3, -RZ, R57.reuse.H0_H0 ;  /* 0x20000039ff037230 */ /* 0x100fe40000004100 */
[----:B------:R-:W-:Y:S02]  /*8320*/  HADD2.F32 R48, -RZ, R57.H1_H1 ;  /* 0x30000039ff307230 */ /* 0x000fe40000004100 */
[--C-:B------:R-:W-:Y:S02]  /*8330*/  HADD2.F32 R50, -RZ, R58.reuse.H0_H0 ;  /* 0x2000003aff327230 */ /* 0x100fe40000004100 */
[----:B------:R-:W-:Y:S02]  /*8340*/  HADD2.F32 R51, -RZ, R58.H1_H1 ;  /* 0x3000003aff337230 */ /* 0x000fe40000004100 */
[----:B------:R-:W1:Y:S01]  /*8350*/  LDTM.x32 R4, tmem[UR4+0x60] ;  /* 0x00006004000479ee */ /* 0x000e6200082c0000 */
[----:B------:R-:W-:Y:S01]  /*8360*/  NOP ;  /* 0x0000000000007918 */ /* 0x000fe20000000000 */
[----:B------:R-:W-:Y:S01]  /*8370*/  UIADD3 UR5, UPT, UPT, UR5, 0xc0, URZ ;  /* 0x000000c005057890 */ /* 0x000fe2000fffe0ff */
[--C-:B------:R-:W-:Y:S02]  /*8380*/  HADD2.F32 R52, -RZ, R59.reuse.H0_H0 ;  /* 0x2000003bff347230 */ /* 0x100fe40000004100 */
[----:B------:R-:W-:Y:S01]  /*8390*/  HADD2.F32 R53, -RZ, R59.H1_H1 ;  /* 0x3000003bff357230 */ /* 0x000fe20000004100 */
[----:B------:R-:W-:Y:S01]  /*83a0*/  UPRMT UR5, UR37, 0x654, UR5 ;  /* 0x0000065425057896 */ /* 0x000fe20008000005 */
[--C-:B------:R-:W-:Y:S02]  /*83b0*/  HADD2.F32 R54, -RZ, R60.reuse.H0_H0 ;  /* 0x2000003cff367230 */ /* 0x100fe40000004100 */
[----:B------:R-:W-:Y:S02]  /*83c0*/  HADD2.F32 R55, -RZ, R60.H1_H1 ;  /* 0x3000003cff377230 */ /* 0x000fe40000004100 */
[--C-:B------:R-:W-:Y:S02]  /*83d0*/  HADD2.F32 R56, -RZ, R61.reuse.H0_H0 ;  /* 0x2000003dff387230 */ /* 0x100fe40000004100 */
[----:B------:R-:W-:Y:S02]  /*83e0*/  HADD2.F32 R57, -RZ, R61.H1_H1 ;  /* 0x3000003dff397230 */ /* 0x000fe40000004100 */
[----:B-1----:R-:W-:Y:S01]  /*83f0*/  SYNCS.ARRIVE.TRANS64.RED.A1T0 RZ, [UR5], RZ ;  /* 0x000000ffffff79a7 */ /* 0x002fe20008100405 */
[--C-:B------:R-:W-:Y:S02]  /*8400*/  HADD2.F32 R58, -RZ, R62.reuse.H0_H0 ;  /* 0x2000003eff3a7230 */ /* 0x100fe40000004100 */
[----:B------:R-:W-:Y:S02]  /*8410*/  HADD2.F32 R59, -RZ, R62.H1_H1 ;  /* 0x3000003eff3b7230 */ /* 0x000fe40000004100 */
[--C-:B------:R-:W-:Y:S02]  /*8420*/  HADD2.F32 R60, -RZ, R63.reuse.H0_H0 ;  /* 0x2000003fff3c7230 */ /* 0x100fe40000004100 */
[----:B------:R-:W-:Y:S02]  /*8430*/  HADD2.F32 R61, -RZ, R63.H1_H1 ;  /* 0x3000003fff3d7230 */ /* 0x000fe40000004100 */
[C---:B------:R-:W-:Y:S01]  /*8440*/  FMUL R4, R47.reuse, R4 ;  /* 0x000000042f047220 */ /* 0x040fe20000400000 */
[C---:B------:R-:W-:Y:S01]  /*8450*/  FMUL R5, R47.reuse, R5 ;  /* 0x000000052f057220 */ /* 0x040fe20000400000 */
[C---:B------:R-:W-:Y:S01]  /*8460*/  FMUL R6, R47.reuse, R6 ;  /* 0x000000062f067220 */ /* 0x040fe20000400000 */
[----:B------:R-:W-:Y:S01]  /*8470*/  FMUL R7, R47, R7 ;  /* 0x000000072f077220 */ /* 0x000fe20000400000 */
[C---:B------:R-:W-:Y:S01]  /*8480*/  FFMA R4, R49.reuse, R0, R4 ;  /* 0x0000000031047223 */ /* 0x040fe20000000004 */
[C---:B------:R-:W-:Y:S01]  /*8490*/  FFMA R5, R49.reuse, R2, R5 ;  /* 0x0000000231057223 */ /* 0x040fe20000000005 */
[C---:B------:R-:W-:Y:S01]  /*84a0*/  FFMA R6, R49.reuse, R3, R6 ;  /* 0x0000000331067223 */ /* 0x040fe20000000006 */
[----:B------:R-:W-:Y:S01]  /*84b0*/  FFMA R7, R49, R48, R7 ;  /* 0x0000003031077223 */ /* 0x000fe20000000007 */
[C---:B------:R-:W-:Y:S01]  /*84c0*/  FMUL R8, R47.reuse, R8 ;  /* 0x000000082f087220 */ /* 0x040fe20000400000 */
[----:B------:R-:W-:Y:S01]  /*84d0*/  FMUL R9, R47, R9 ;  /* 0x000000092f097220 */ /* 0x000fe20000400000 */
[----:B------:R-:W-:Y:S01]  /*84e0*/  F2FP.F16.F32.PACK_AB R4, R5, R4 ;  /* 0x000000040504723e */ /* 0x000fe200000000ff */
[----:B------:R-:W-:Y:S01]  /*84f0*/  FMUL R0, R47, R10 ;  /* 0x0000000a2f007220 */ /* 0x000fe20000400000 */
[----:B------:R-:W-:Y:S01]  /*8500*/  F2FP.F16.F32.PACK_AB R5, R7, R6 ;  /* 0x000000060705723e */ /* 0x000fe200000000ff */
[C---:B------:R-:W-:Y:S01]  /*8510*/  FFMA R8, R49.reuse, R50, R8 ;  /* 0x0000003231087223 */ /* 0x040fe20000000008 */
[C---:B------:R-:W-:Y:S01]  /*8520*/  FFMA R9, R49.reuse, R51, R9 ;  /* 0x0000003331097223 */ /* 0x040fe20000000009 */
[----:B------:R-:W-:Y:S01]  /*8530*/  FFMA R0, R49, R52, R0 ;  /* 0x0000003431007223 */ /* 0x000fe20000000000 */
[C---:B------:R-:W-:Y:S01]  /*8540*/  FMUL R2, R47.reuse, R11 ;  /* 0x0000000b2f027220 */ /* 0x040fe20000400000 */
[C---:B------:R-:W-:Y:S01]  /*8550*/  FMUL R3, R47.reuse, R12 ;  /* 0x0000000c2f037220 */ /* 0x040fe20000400000 */
[----:B------:R-:W-:Y:S01]  /*8560*/  FMUL R10, R47, R13 ;  /* 0x0000000d2f0a7220 */ /* 0x000fe20000400000 */
[----:B------:R-:W-:Y:S01]  /*8570*/  F2FP.F16.F32.PACK_AB R6, R9, R8 ;  /* 0x000000080906723e */ /* 0x000fe200000000ff */
[C---:B------:R-:W-:Y:S01]  /*8580*/  FFMA R2, R49.reuse, R53, R2 ;  /* 0x0000003531027223 */ /* 0x040fe20000000002 */
[C---:B------:R-:W-:Y:S01]  /*8590*/  FFMA R3, R49.reuse, R54, R3 ;  /* 0x0000003631037223 */ /* 0x040fe20000000003 */
[----:B------:R-:W-:Y:S01]  /*85a0*/  FFMA R10, R49, R55, R10 ;  /* 0x00000037310a7223 */ /* 0x000fe2000000000a */
[C---:B------:R-:W-:Y:S01]  /*85b0*/  FMUL R11, R47.reuse, R14 ;  /* 0x0000000e2f0b7220 */ /* 0x040fe20000400000 */
[C---:B------:R-:W-:Y:S01]  /*85c0*/  FMUL R15, R47.reuse, R15 ;  /* 0x0000000f2f0f7220 */ /* 0x040fe20000400000 */
[C---:B------:R-:W-:Y:S01]  /*85d0*/  FMUL R12, R47.reuse, R16 ;  /* 0x000000102f0c7220 */ /* 0x040fe20000400000 */
[----:B------:R-:W-:Y:S01]  /*85e0*/  FMUL R13, R47, R17 ;  /* 0x000000112f0d7220 */ /* 0x000fe20000400000 */
[----:B------:R-:W-:Y:S01]  /*85f0*/  FFMA R11, R49, R56, R11 ;  /* 0x00000038310b7223 */ /* 0x000fe2000000000b */
[----:B------:R-:W-:Y:S01]  /*8600*/  FMUL R14, R47, R18 ;  /* 0x000000122f0e7220 */ /* 0x000fe20000400000 */
[----:B------:R-:W-:Y:S01]  /*8610*/  FFMA R15, R49, R57, R15 ;  /* 0x00000039310f7223 */ /* 0x000fe2000000000f */
[--C-:B------:R-:W-:Y:S02]  /*8620*/  HADD2.F32 R62, -RZ, R68.reuse.H0_H0 ;  /* 0x20000044ff3e7230 */ /* 0x100fe40000004100 */
[----:B------:R-:W-:Y:S01]  /*8630*/  FMUL R19, R47, R19 ;  /* 0x000000132f137220 */ /* 0x000fe20000400000 */
[----:B------:R-:W-:Y:S01]  /*8640*/  F2FP.F16.F32.PACK_AB R7, R2, R0 ;  /* 0x000000000207723e */ /* 0x000fe200000000ff */
[----:B------:R-:W-:Y:S01]  /*8650*/  FFMA R12, R49, R58, R12 ;  /* 0x0000003a310c7223 */ /* 0x000fe2000000000c */
[----:B------:R-:W-:Y:S02]  /*8660*/  HADD2.F32 R63, -RZ, R68.H1_H1 ;  /* 0x30000044ff3f7230 */ /* 0x000fe40000004100 */
[----:B------:R-:W-:Y:S01]  /*8670*/  FMUL R16, R47, R20 ;  /* 0x000000142f107220 */ /* 0x000fe20000400000 */
[----:B------:R-:W-:Y:S01]  /*8680*/  FFMA R13, R49, R59, R13 ;  /* 0x0000003b310d7223 */ /* 0x000fe2000000000d */
[----:B------:R1:W-:Y:S01]  /*8690*/  STS.128 [R100+0x6000], R4 ;  /* 0x0060000464007388 */ /* 0x0003e20000000c00 */
[--C-:B------:R-:W-:Y:S02]  /*86a0*/  HADD2.F32 R64, -RZ, R69.reuse.H0_H0 ;  /* 0x20000045ff407230 */ /* 0x100fe40000004100 */
[----:B------:R-:W-:Y:S01]  /*86b0*/  FMUL R17, R47, R21 ;  /* 0x000000152f117220 */ /* 0x000fe20000400000 */
[----:B------:R-:W-:Y:S01]  /*86c0*/  FFMA R14, R49, R60, R14 ;  /* 0x0000003c310e7223 */ /* 0x000fe2000000000e */
[----:B------:R-:W-:Y:S02]  /*86d0*/  HADD2.F32 R65, -RZ, R69.H1_H1 ;  /* 0x30000045ff417230 */ /* 0x000fe40000004100 */
[----:B------:R-:W-:Y:S01]  /*86e0*/  FMUL R18, R47, R22 ;  /* 0x000000162f127220 */ /* 0x000fe20000400000 */
[----:B------:R-:W-:Y:S01]  /*86f0*/  FFMA R19, R49, R61, R19 ;  /* 0x0000003d31137223 */ /* 0x000fe20000000013 */
        /* <DEDUP_REMOVED lines=11> */
[----:B------:R-:W-:Y:S01]  /*87b0*/  F2FP.F16.F32.PACK_AB R8, R10, R3 ;  /* 0x000000030a08723e */ /* 0x000fe200000000ff */
[----:B------:R-:W-:Y:S01]  /*87c0*/  FFMA R23, R49, R65, R23 ;  /* 0x0000004131177223 */ /* 0x000fe20000000017 */
[----:B------:R-:W-:Y:S01]  /*87d0*/  F2FP.F16.F32.PACK_AB R9, R15, R11 ;  /* 0x0000000b0f09723e */ /* 0x000fe200000000ff */
[--C-:B------:R-:W-:Y:S02]  /*87e0*/  HADD2.F32 R70, -RZ, R76.reuse.H0_H0 ;  /* 0x2000004cff467230 */ /* 0x100fe40000004100 */
[----:B------:R-:W-:Y:S01]  /*87f0*/  FMUL R27, R47, R27 ;  /* 0x0000001b2f1b7220 */ /* 0x000fe20000400000 */
[----:B------:R-:W-:Y:S01]  /*8800*/  F2FP.F16.F32.PACK_AB R10, R13, R12 ;  /* 0x0000000c0d0a723e */ /* 0x000fe200000000ff */
[----:B------:R-:W-:Y:S01]  /*8810*/  FFMA R20, R49, R66, R20 ;  /* 0x0000004231147223 */ /* 0x000fe20000000014 */
[----:B------:R-:W-:Y:S01]  /*8820*/  F2FP.F16.F32.PACK_AB R11, R19, R14 ;  /* 0x0000000e130b723e */ /* 0x000fe200000000ff */
[----:B------:R-:W-:Y:S02]  /*8830*/  HADD2.F32 R71, -RZ, R76.H1_H1 ;  /* 0x3000004cff477230 */ /* 0x000fe40000004100 */
[----:B------:R-:W-:Y:S01]  /*8840*/  FMUL R24, R47, R28 ;  /* 0x0000001c2f187220 */ /* 0x000fe20000400000 */
[----:B------:R-:W-:Y:S01]  /*8850*/  FFMA R21, R49, R67, R21 ;  /* 0x0000004331157223 */ /* 0x000fe20000000015 */
[--C-:B------:R-:W-:Y:S01]  /*8860*/  HADD2.F32 R72, -RZ, R77.reuse.H0_H0 ;  /* 0x2000004dff487230 */ /* 0x100fe20000004100 */
[----:B------:R1:W-:Y:S01]  /*8870*/  STS.128 [R99+0x6010], R8 ;  /* 0x0060100863007388 */ /* 0x0003e20000000c00 */
        /* <DEDUP_REMOVED lines=49> */
.L_x_123:
[----:B------:R-:W-:Y:S05]  /*8b90*/  BSYNC.RECONVERGENT B0 ;  /* 0x0000000000007941 */ /* 0x000fea0003800200 */
.L_x_122:
[----:B------:R-:W-:Y:S01]  /*8ba0*/  BAR.SYNC.DEFER_BLOCKING 0x1, 0x80 ;  /* 0x0042000000007b1d */ /* 0x000fe20000010000 */
[----:B------:R-:W-:Y:S01]  /*8bb0*/  UISETP.NE.AND UP0, UPT, UR49, -0x4, UPT ;  /* 0xfffffffc3100788c */ /* 0x000fe2000bf05270 */
[----:B------:R-:W-:Y:S08]  /*8bc0*/  IADD3 R45, PT, PT, R45, 0x1, RZ ;  /* 0x000000012d2d7810 */ /* 0x000ff00007ffe0ff */
[----:B------:R-:W-:Y:S05]  /*8bd0*/  BRA.U !UP0, `(.L_x_124) ;  /* 0x0000000108287547 */ /* 0x000fea000b800000 */
[----:B------:R-:W-:Y:S01]  /*8be0*/  ISETP.NE.AND P0, PT, R107, RZ, PT ;  /* 0x000000ff6b00720c */ /* 0x000fe20003f05270 */
[----:B------:R-:W-:Y:S01]  /*8bf0*/  IMAD.U32 R2, RZ, RZ, UR51 ;  /* 0x00000033ff027e24 */ /* 0x000fe2000f8e00ff */
[----:B------:R-:W-:Y:S01]  /*8c00*/  UIADD3 UR51, UPT, UPT, UR51, 0x1, URZ ;  /* 0x0000000133337890 */ /* 0x000fe2000fffe0ff */
[----:B------:R-:W-:Y:S03]  /*8c10*/  IMAD.U32 R0, RZ, RZ, UR37 ;  /* 0x00000025ff007e24 */ /* 0x000fe6000f8e00ff */
[----:B------:R-:W-:Y:S04]  /*8c20*/  UISETP.NE.AND UP0, UPT, UR51, 0x4, UPT ;  /* 0x000000043300788c */ /* 0x000fe8000bf05270 */
[----:B------:R-:W-:Y:S03]  /*8c30*/  USEL UR51, UR51, URZ, UP0 ;  /* 0x000000ff33337287 */ /* 0x000fe60008000000 */
[----:B------:R-:W-:Y:S05]  /*8c40*/  @P0 LEA R2, R2, UR48, 0x3 ;  /* 0x0000003002020c11 */ /* 0x000fea000f8e18ff */
[----:B------:R-:W-:Y:S05]  /*8c50*/  @P0 VIADD R2, R2, 0x50 ;  /* 0x0000005002020836 */ /* 0x000fea0000000000 */
[----:B------:R-:W-:Y:S04]  /*8c60*/  @P0 PRMT R0, R0, 0x654, R2 ;  /* 0x0000065400000816 */ /* 0x000fe80000000002 */
[----:B------:R2:W-:Y:S03]  /*8c70*/  @P0 SYNCS.ARRIVE.TRANS64.RED.A1T0 RZ, [R0+URZ], RZ ;  /* 0x000000ff00ff09a7 */ /* 0x0005e600081004ff */
.L_x_124:
[----:B------:R-:W-:Y:S01]  /*8c80*/  ISETP.NE.AND P2, PT, R103, RZ, PT ;  /* 0x000000ff6700720c */ /* 0x000fe20003f45270 */
[----:B------:R-:W-:Y:S01]  /*8c90*/  UIADD3 UR49, UPT, UPT, UR49, 0x4, URZ ;  /* 0x0000000431317890 */ /* 0x000fe2000fffe0ff */
[----:B------:R-:W-:Y:S01]  /*8ca0*/  ISETP.NE.AND P0, PT, R105, 0x2, PT ;  /* 0x000000026900780c */ /* 0x000fe20003f05270 */
[----:B------:R-:W-:Y:S01]  /*8cb0*/  IMAD.IADD R14, R43, 0x1, R86 ;  /* 0x000000012b0e7824 */ /* 0x000fe200078e0256 */
[----:B------:R-:W-:Y:S01]  /*8cc0*/  ISETP.NE.AND P1, PT, R45, 0x4, PT ;  /* 0x000000042d00780c */ /* 0x000fe20003f25270 */
[----:B------:R-:W-:Y:S01]  /*8cd0*/  IMAD.IADD R15, R44, 0x1, R87 ;  /* 0x000000012c0f7824 */ /* 0x000fe200078e0257 */
[----:B------:R-:W-:Y:S02]  /*8ce0*/  SEL R2, RZ, 0x1, P0 ;  /* 0x00000001ff027807 */ /* 0x000fe40000000000 */
[----:B--2---:R-:W-:Y:S02]  /*8cf0*/  SEL R0, RZ, 0x1, P1 ;  /* 0x00000001ff007807 */ /* 0x004fe40000800000 */
[----:B------:R-:W-:Y:S02]  /*8d00*/  LOP3.LUT R95, R95, R2, RZ, 0x3c, !PT ;  /* 0x000000025f5f7212 */ /* 0x000fe400078e3cff */
[----:B------:R-:W-:Y:S02]  /*8d10*/  LOP3.LUT R96, R96, R0, RZ, 0x3c, !PT ;  /* 0x0000000060607212 */ /* 0x000fe400078e3cff */
[----:B------:R-:W-:Y:S02]  /*8d20*/  @P2 R2UR UR36, R94 ;  /* 0x000000005e2422ca */ /* 0x000fe400000e0000 */
[----:B------:R-:W-:Y:S02]  /*8d30*/  SEL R105, R105, RZ, P0 ;  /* 0x000000ff69697207 */ /* 0x000fe40000000000 */
[----:B------:R-:W-:Y:S01]  /*8d40*/  SEL R45, R45, RZ, P1 ;  /* 0x000000ff2d2d7207 */ /* 0x000fe20000800000 */
[----:B------:R-:W-:Y:S10]  /*8d50*/  @P2 BRA `(.L_x_125) ;  /* 0xffffffc000502947 */ /* 0x000ff4000383ffff */
[----:B------:R-:W-:-:S09]  /*8d60*/  UISETP.NE.AND UP0, UPT, UR50, URZ, UPT ;  /* 0x000000ff3200728c */ /* 0x000fd2000bf05270 */
[----:B------:R-:W-:Y:S05]  /*8d70*/  BRA.U !UP0, `(.L_x_126) ;  /* 0x0000000108487547 */ /* 0x000fea000b800000 */
[----:B------:R-:W2:Y:S02]  /*8d80*/  LDCU.64 UR4, c[0x0][0x890] ;  /* 0x00011200ff0477ac */ /* 0x000ea40008000a00 */
[----:B--2---:R-:W-:-:S04]  /*8d90*/  UISETP.NE.U32.AND UP0, UPT, UR4, URZ, UPT ;  /* 0x000000ff0400728c */ /* 0x004fc8000bf05070 */
[----:B------:R-:W-:-:S09]  /*8da0*/  UISETP.NE.AND.EX UP0, UPT, UR5, URZ, UPT, UP0 ;  /* 0x000000ff0500728c */ /* 0x000fd2000bf05300 */
[----:B------:R-:W-:Y:S05]  /*8db0*/  BRA.U UP0, `(.L_x_127) ;  /* 0x00000001000c7547 */ /* 0x000fea000b800000 */
[----:B------:R-:W-:-:S13]  /*8dc0*/  FSETP.NEU.AND P0, PT, R49, RZ, PT ;  /* 0x000000ff3100720b */ /* 0x000fda0003f0d000 */
[----:B------:R-:W-:Y:S05]  /*8dd0*/  @!P0 EXIT ;  /* 0x000000000000894d */ /* 0x000fea0003800000 */
[----:B------:R-:W-:Y:S05]  /*8de0*/  BRA `(.L_x_126) ;  /* 0x00000000002c7947 */ /* 0x000fea0003800000 */
.L_x_127:
[----:B------:R-:W-:Y:S01]  /*8df0*/  ISETP.NE.AND P0, PT, R104, RZ, PT ;  /* 0x000000ff6800720c */ /* 0x000fe20003f05270 */
[----:B------:R-:W-:-:S12]  /*8e00*/  BSSY.RECONVERGENT B0, `(.L_x_126) ;  /* 0x0000009000007945 */ /* 0x000fd80003800200 */
[----:B------:R-:W-:Y:S05]  /*8e10*/  @P0 BRA `(.L_x_128) ;  /* 0x0000000000140947 */ /* 0x000fea0003800000 */
[----:B------:R-:W2:Y:S02]  /*8e20*/  LDCU.64 UR4, c[0x0][0x888] ;  /* 0x00011100ff0477ac */ /* 0x000ea40008000a00 */
[----:B--2---:R-:W-:-:S04]  /*8e30*/  ISETP.NE.U32.AND P0, PT, RZ, UR4, PT ;  /* 0x00000004ff007c0c */ /* 0x004fc8000bf05070 */
[----:B------:R-:W-:-:S13]  /*8e40*/  ISETP.NE.AND.EX P0, PT, RZ, UR5, PT, P0 ;  /* 0x00000005ff007c0c */ /* 0x000fda000bf05300 */
[----:B------:R-:W-:Y:S05]  /*8e50*/  @!P0 EXIT ;  /* 0x000000000000894d */ /* 0x000fea0003800000 */
[----:B------:R-:W-:Y:S05]  /*8e60*/  BRA `(.L_x_129) ;  /* 0x0000000000087947 */ /* 0x000fea0003800000 */
.L_x_128:
[----:B------:R-:W-:-:S13]  /*8e70*/  FSETP.NEU.AND P0, PT, R49, RZ, PT ;  /* 0x000000ff3100720b */ /* 0x000fda0003f0d000 */
[----:B------:R-:W-:Y:S05]  /*8e80*/  @!P0 EXIT ;  /* 0x000000000000894d */ /* 0x000fea0003800000 */
.L_x_129:
[----:B------:R-:W-:Y:S05]  /*8e90*/  BSYNC.RECONVERGENT B0 ;  /* 0x0000000000007941 */ /* 0x000fea0003800200 */
.L_x_126:
[----:B------:R-:W-:Y:S01]  /*8ea0*/  ULEA UR4, UR51, UR48, 0x3 ;  /* 0x0000003033047291 */ /* 0x000fe2000f8e18ff */
[----:B------:R-:W-:-:S04]  /*8eb0*/  DEPBAR.LE SB0, 0x0 ;  /* 0x000080000000791a */ /* 0x000fc80000000000 */
[----:B------:R-:W-:-:S04]  /*8ec0*/  UIADD3 UR4, UPT, UPT, UR4, 0x50, URZ ;  /* 0x0000005004047890 */ /* 0x000fc8000fffe0ff */
[----:B------:R-:W-:-:S09]  /*8ed0*/  UPRMT UR4, UR37, 0x654, UR4 ;  /* 0x0000065425047896 */ /* 0x000fd20008000004 */
[----:B------:R-:W-:Y:S01]  /*8ee0*/  SYNCS.ARRIVE.TRANS64.RED.A1T0 RZ, [UR4], RZ ;  /* 0x000000ffffff79a7 */ /* 0x000fe20008100404 */
[----:B------:R-:W-:Y:S05]  /*8ef0*/  EXIT ;  /* 0x000000000000794d */ /* 0x000fea0003800000 */
.L_x_19:
[----:B--2---:R2:W1:Y:S02]  /*8f00*/  SYNCS.PHASECHK.TRANS64.TRYWAIT P0, [R2+URZ+0xf0], R3 ;  /* 0x0000f003020075a7 */ /* 0x00446400080011ff */
[----:B-1----:R-:W-:Y:S05]  /*8f10*/  @!P0 NANOSLEEP.SYNCS 0x989680 ;  /* 0x009896800000895d */ /* 0x002fea0003900000 */
[----:B------:R-:W1:Y:S02]  /*8f20*/  @!P0 SYNCS.PHASECHK.TRANS64 P0, [R2+URZ+0xf0], R3 ;  /* 0x0000f003020085a7 */ /* 0x000e6400080010ff */
[----:B-1----:R-:W-:Y:S05]  /*8f30*/  @!P0 BRA `(.L_x_19) ;  /* 0xfffffffc00f08947 */ /* 0x002fea000383ffff */
[----:B------:R-:W-:Y:S05]  /*8f40*/  BRA `(.L_x_130) ;  /* 0xffffff84009c7947 */ /* 0x000fea000383ffff */
.L_x_22:
[----:B-1----:R-:W-:-:S07]  /*8f50*/  MOV R2, UR33 ;  /* 0x0000002100027c02 */ /* 0x002fce0008000f00 */
.L_x_131:
[----:B-1----:R1:W2:Y:S02]  /*8f60*/  SYNCS.PHASECHK.TRANS64.TRYWAIT P0, [R2+URZ+0x18], R4 ;  /* 0x00001804020075a7 */ /* 0x0022a400080011ff */
[----:B--2---:R-:W-:Y:S05]  /*8f70*/  @!P0 NANOSLEEP.SYNCS 0x989680 ;  /* 0x009896800000895d */ /* 0x004fea0003900000 */
[----:B------:R-:W2:Y:S02]  /*8f80*/  @!P0 SYNCS.PHASECHK.TRANS64 P0, [R2+URZ+0x18], R4 ;  /* 0x00001804020085a7 */ /* 0x000ea400080010ff */
[----:B--2---:R-:W-:Y:S05]  /*8f90*/  @!P0 BRA `(.L_x_131) ;  /* 0xfffffffc00f08947 */ /* 0x004fea000383ffff */
[----:B------:R-:W-:Y:S05]  /*8fa0*/  BRA `(.L_x_21) ;  /* 0xffffff8400ec7947 */ /* 0x000fea000383ffff */
.L_x_28:
[----:B-1----:R-:W-:-:S07]  /*8fb0*/  MOV R2, UR33 ;  /* 0x0000002100027c02 */ /* 0x002fce0008000f00 */
.L_x_132:
[----:B-1----:R1:W2:Y:S02]  /*8fc0*/  SYNCS.PHASECHK.TRANS64.TRYWAIT P0, [R2+URZ+0x18], R4 ;  /* 0x00001804020075a7 */ /* 0x0022a400080011ff */
[----:B--2---:R-:W-:Y:S05]  /*8fd0*/  @!P0 NANOSLEEP.SYNCS 0x989680 ;  /* 0x009896800000895d */ /* 0x004fea0003900000 */
[----:B------:R-:W2:Y:S02]  /*8fe0*/  @!P0 SYNCS.PHASECHK.TRANS64 P0, [R2+URZ+0x18], R4 ;  /* 0x00001804020085a7 */ /* 0x000ea400080010ff */
[----:B--2---:R-:W-:Y:S05]  /*8ff0*/  @!P0 BRA `(.L_x_132) ;  /* 0xfffffffc00f08947 */ /* 0x004fea000383ffff */
[----:B------:R-:W-:Y:S05]  /*9000*/  BRA `(.L_x_27) ;  /* 0xffffff8800c07947 */ /* 0x000fea000383ffff */
.L_x_32:
[----:B-1----:R1:W2:Y:S02]  /*9010*/  SYNCS.PHASECHK.TRANS64.TRYWAIT P0, [R2+URZ+0x80], R3 ;  /* 0x00008003020075a7 */ /* 0x0022a400080011ff */
[----:B--2---:R-:W-:Y:S05]  /*9020*/  @!P0 NANOSLEEP.SYNCS 0x989680 ;  /* 0x009896800000895d */ /* 0x004fea0003900000 */
[----:B------:R-:W2:Y:S02]  /*9030*/  @!P0 SYNCS.PHASECHK.TRANS64 P0, [R2+URZ+0x80], R3 ;  /* 0x00008003020085a7 */ /* 0x000ea400080010ff */
[----:B--2---:R-:W-:Y:S05]  /*9040*/  @!P0 BRA `(.L_x_32) ;  /* 0xfffffffc00f08947 */ /* 0x004fea000383ffff */
[----:B------:R-:W-:Y:S05]  /*9050*/  BRA `(.L_x_133) ;  /* 0xffffff8c00747947 */ /* 0x000fea000383ffff */
.L_x_36:
[----:B----4-:R-:W-:-:S07]  /*9060*/  MOV R0, UR5 ;  /* 0x0000000500007c02 */ /* 0x010fce0008000f00 */
.L_x_134:
[----:B-1----:R1:W2:Y:S02]  /*9070*/  SYNCS.PHASECHK.TRANS64.TRYWAIT P0, [R0+URZ], R2 ;  /* 0x00000002000075a7 */ /* 0x0022a400080011ff */
[----:B--2---:R-:W-:Y:S05]  /*9080*/  @!P0 NANOSLEEP.SYNCS 0x989680 ;  /* 0x009896800000895d */ /* 0x004fea0003900000 */
[----:B------:R-:W2:Y:S02]  /*9090*/  @!P0 SYNCS.PHASECHK.TRANS64 P0, [R0+URZ], R2 ;  /* 0x00000002000085a7 */ /* 0x000ea400080010ff */
[----:B--2---:R-:W-:Y:S05]  /*90a0*/  @!P0 BRA `(.L_x_134) ;  /* 0xfffffffc00f08947 */ /* 0x004fea000383ffff */
[----:B------:R-:W-:Y:S05]  /*90b0*/  BRA `(.L_x_135) ;  /* 0xffffff9000e47947 */ /* 0x000fea000383ffff */
.L_x_37:
[----:B----4-:R-:W-:-:S07]  /*90c0*/  MOV R0, UR5 ;  /* 0x0000000500007c02 */ /* 0x010fce0008000f00 */
.L_x_136:
[----:B-1----:R1:W2:Y:S02]  /*90d0*/  SYNCS.PHASECHK.TRANS64.TRYWAIT P0, [R0+URZ], R2 ;  /* 0x00000002000075a7 */ /* 0x0022a400080011ff */
[----:B--2---:R-:W-:Y:S05]  /*90e0*/  @!P0 NANOSLEEP.SYNCS 0x989680 ;  /* 0x009896800000895d */ /* 0x004fea0003900000 */
[----:B------:R-:W2:Y:S02]  /*90f0*/  @!P0 SYNCS.PHASECHK.TRANS64 P0, [R0+URZ], R2 ;  /* 0x00000002000085a7 */ /* 0x000ea400080010ff */
[----:B--2---:R-:W-:Y:S05]  /*9100*/  @!P0 BRA `(.L_x_136) ;  /* 0xfffffffc00f08947 */ /* 0x004fea000383ffff */
[----:B------:R-:W-:Y:S05]  /*9110*/  BRA `(.L_x_137) ;  /* 0xffffff9000f07947 */ /* 0x000fea000383ffff */
.L_x_40:
[----:B-1----:R1:W2:Y:S02]  /*9120*/  SYNCS.PHASECHK.TRANS64.TRYWAIT P0, [R0+URZ+0xe0], R4 ;  /* 0x0000e004000075a7 */ /* 0x0022a400080011ff */
[----:B--2---:R-:W-:Y:S05]  /*9130*/  @!P0 NANOSLEEP.SYNCS 0x989680 ;  /* 0x009896800000895d */ /* 0x004fea0003900000 */
[----:B------:R-:W2:Y:S02]  /*9140*/  @!P0 SYNCS.PHASECHK.TRANS64 P0, [R0+URZ+0xe0], R4 ;  /* 0x0000e004000085a7 */ /* 0x000ea400080010ff */
[----:B--2---:R-:W-:Y:S05]  /*9150*/  @!P0 BRA `(.L_x_40) ;  /* 0xfffffffc00f08947 */ /* 0x004fea000383ffff */
[----:B------:R-:W-:Y:S05]  /*9160*/  BRA `(.L_x_138) ;  /* 0xffffff94004c7947 */ /* 0x000fea000383ffff */
.L_x_41:
[----:B------:R-:W-:-:S07]  /*9170*/  MOV R0, UR5 ;  /* 0x0000000500007c02 */ /* 0x000fce0008000f00 */
.L_x_139:
[----:B-1----:R1:W2:Y:S02]  /*9180*/  SYNCS.PHASECHK.TRANS64.TRYWAIT P0, [R0+URZ+0x90], R5 ;  /* 0x00009005000075a7 */ /* 0x0022a400080011ff */
[----:B--2---:R-:W-:Y:S05]  /*9190*/  @!P0 NANOSLEEP.SYNCS 0x989680 ;  /* 0x009896800000895d */ /* 0x004fea0003900000 */
[----:B------:R-:W2:Y:S02]  /*91a0*/  @!P0 SYNCS.PHASECHK.TRANS64 P0, [R0+URZ+0x90], R5 ;  /* 0x00009005000085a7 */ /* 0x000ea400080010ff */
[----:B--2---:R-:W-:Y:S05]  /*91b0*/  @!P0 BRA `(.L_x_139) ;  /* 0xfffffffc00f08947 */ /* 0x004fea000383ffff */
[----:B------:R-:W-:Y:S05]  /*91c0*/  BRA `(.L_x_140) ;  /* 0xffffff94005c7947 */ /* 0x000fea000383ffff */
.L_x_42:
[----:B-1----:R1:W2:Y:S02]  /*91d0*/  SYNCS.PHASECHK.TRANS64.TRYWAIT P1, [R0+URZ+0x80], R4 ;  /* 0x00008004000075a7 */ /* 0x0022a400080211ff */
[----:B--2---:R-:W-:Y:S05]  /*91e0*/  @!P1 NANOSLEEP.SYNCS 0x989680 ;  /* 0x009896800000995d */ /* 0x004fea0003900000 */
[----:B------:R-:W2:Y:S02]  /*91f0*/  @!P1 SYNCS.PHASECHK.TRANS64 P1, [R0+URZ+0x80], R4 ;  /* 0x00008004000095a7 */ /* 0x000ea400080210ff */
[----:B--2---:R-:W-:Y:S05]  /*9200*/  @!P1 BRA `(.L_x_42) ;  /* 0xfffffffc00f09947 */ /* 0x004fea000383ffff */
[----:B------:R-:W-:Y:S05]  /*9210*/  BRA `(.L_x_141) ;  /* 0xffffff94008c7947 */ /* 0x000fea000383ffff */
.L_x_45:
[----:B------:R-:W-:-:S07]  /*9220*/  MOV R0, UR5 ;  /* 0x0000000500007c02 */ /* 0x000fce0008000f00 */
.L_x_142:
[----:B-1----:R1:W2:Y:S02]  /*9230*/  SYNCS.PHASECHK.TRANS64.TRYWAIT P0, [R0+URZ+0x90], R2 ;  /* 0x00009002000075a7 */ /* 0x0022a400080011ff */
[----:B--2---:R-:W-:Y:S05]  /*9240*/  @!P0 NANOSLEEP.SYNCS 0x989680 ;  /* 0x009896800000895d */ /* 0x004fea0003900000 */
[----:B------:R-:W2:Y:S02]  /*9250*/  @!P0 SYNCS.PHASECHK.TRANS64 P0, [R0+URZ+0x90], R2 ;  /* 0x00009002000085a7 */ /* 0x000ea400080010ff */
[----:B--2---:R-:W-:Y:S05]  /*9260*/  @!P0 BRA `(.L_x_142) ;  /* 0xfffffffc00f08947 */ /* 0x004fea000383ffff */
[----:B------:R-:W-:Y:S05]  /*9270*/  BRA `(.L_x_44) ;  /* 0xffffff9400e07947 */ /* 0x000fea000383ffff */
.L_x_52:
[----:B-1----:R1:W2:Y:S02]  /*9280*/  SYNCS.PHASECHK.TRANS64.TRYWAIT P1, [R0+URZ+0x80], R2 ;  /* 0x00008002000075a7 */ /* 0x0022a400080211ff */
[----:B--2---:R-:W-:Y:S05]  /*9290*/  @!P1 NANOSLEEP.SYNCS 0x989680 ;  /* 0x009896800000995d */ /* 0x004fea0003900000 */
[----:B------:R-:W2:Y:S02]  /*92a0*/  @!P1 SYNCS.PHASECHK.TRANS64 P1, [R0+URZ+0x80], R2 ;  /* 0x00008002000095a7 */ /* 0x000ea400080210ff */
[----:B--2---:R-:W-:Y:S05]  /*92b0*/  @!P1 BRA `(.L_x_52) ;  /* 0xfffffffc00f09947 */ /* 0x004fea000383ffff */
[----:B------:R-:W-:Y:S05]  /*92c0*/  BRA `(.L_x_143) ;  /* 0xffffff9c00707947 */ /* 0x000fea000383ffff */
.L_x_53:
[----:B------:R-:W-:-:S07]  /*92d0*/  MOV R2, UR6 ;  /* 0x0000000600027c02 */ /* 0x000fce0008000f00 */
.L_x_144:
[----:B-1----:R1:W2:Y:S02]  /*92e0*/  SYNCS.PHASECHK.TRANS64.TRYWAIT P0, [R2+URZ+0xc0], R0 ;  /* 0x0000c000020075a7 */ /* 0x0022a400080011ff */
[----:B--2---:R-:W-:Y:S05]  /*92f0*/  @!P0 NANOSLEEP.SYNCS 0x989680 ;  /* 0x009896800000895d */ /* 0x004fea0003900000 */
[----:B------:R-:W2:Y:S02]  /*9300*/  @!P0 SYNCS.PHASECHK.TRANS64 P0, [R2+URZ+0xc0], R0 ;  /* 0x0000c000020085a7 */ /* 0x000ea400080010ff */
[----:B--2---:R-:W-:Y:S05]  /*9310*/  @!P0 BRA `(.L_x_144) ;  /* 0xfffffffc00f08947 */ /* 0x004fea000383ffff */
[----:B------:R-:W-:Y:S05]  /*9320*/  BRA `(.L_x_145) ;  /* 0xffffff9c00a87947 */ /* 0x000fea000383ffff */
.L_x_56:
[----:B------:R-:W-:Y:S07]  /*9330*/  MOV R0, UR11 ;  /* 0x0000000b00007c02 */ /* 0x000fee0008000f00 */
.L_x_146:
[----:B-1----:R1:W2:Y:S02]  /*9340*/  SYNCS.PHASECHK.TRANS64.TRYWAIT P0, [R0+URZ], R2 ;  /* 0x00000002000075a7 */ /* 0x0022a400080011ff */
[----:B--2---:R-:W-:Y:S05]  /*9350*/  @!P0 NANOSLEEP.SYNCS 0x989680 ;  /* 0x009896800000895d */ /* 0x004fea0003900000 */
[----:B------:R-:W2:Y:S02]  /*9360*/  @!P0 SYNCS.PHASECHK.TRANS64 P0, [R0+URZ], R2 ;  /* 0x00000002000085a7 */ /* 0x000ea400080010ff */
[----:B--2---:R-:W-:Y:S05]  /*9370*/  @!P0 BRA `(.L_x_146) ;  /* 0xfffffffc00f08947 */ /* 0x004fea000383ffff */
[----:B------:R-:W-:Y:S05]  /*9380*/  BRA `(.L_x_55) ;  /* 0xffffff9c00c47947 */ /* 0x000fea000383ffff */
.L_x_59:
[----:B------:R-:W-:-:S07]  /*9390*/  MOV R0, UR6 ;  /* 0x0000000600007c02 */ /* 0x000fce0008000f00 */
.L_x_147:
[----:B--2---:R2:W4:Y:S02]  /*93a0*/  SYNCS.PHASECHK.TRANS64.TRYWAIT P0, [R0+URZ], R2 ;  /* 0x00000002000075a7 */ /* 0x00452400080011ff */
[----:B----4-:R-:W-:Y:S05]  /*93b0*/  @!P0 NANOSLEEP.SYNCS 0x989680 ;  /* 0x009896800000895d */ /* 0x010fea0003900000 */
[----:B------:R-:W4:Y:S02]  /*93c0*/  @!P0 SYNCS.PHASECHK.TRANS64 P0, [R0+URZ], R2 ;  /* 0x00000002000085a7 */ /* 0x000f2400080010ff */
[----:B----4-:R-:W-:Y:S05]  /*93d0*/  @!P0 BRA `(.L_x_147) ;  /* 0xfffffffc00f08947 */ /* 0x010fea000383ffff */
[----:B------:R-:W-:Y:S05]  /*93e0*/  BRA `(.L_x_148) ;  /* 0xffffffa000f07947 */ /* 0x000fea000383ffff */
.L_x_60:
[----:B------:R-:W-:-:S07]  /*93f0*/  MOV R0, UR6 ;  /* 0x0000000600007c02 */ /* 0x000fce0008000f00 */
.L_x_149:
[----:B-1----:R1:W2:Y:S02]  /*9400*/  SYNCS.PHASECHK.TRANS64.TRYWAIT P0, [R0+URZ], R3 ;  /* 0x00000003000075a7 */ /* 0x0022a400080011ff */
[----:B--2---:R-:W-:Y:S05]  /*9410*/  @!P0 NANOSLEEP.SYNCS 0x989680 ;  /* 0x009896800000895d */ /* 0x004fea0003900000 */
[----:B------:R-:W2:Y:S02]  /*9420*/  @!P0 SYNCS.PHASECHK.TRANS64 P0, [R0+URZ], R3 ;  /* 0x00000003000085a7 */ /* 0x000ea400080010ff */
[----:B--2---:R-:W-:Y:S05]  /*9430*/  @!P0 BRA `(.L_x_149) ;  /* 0xfffffffc00f08947 */ /* 0x004fea000383ffff */
[----:B------:R-:W-:Y:S05]  /*9440*/  BRA `(.L_x_150) ;  /* 0xffffffa000fc7947 */ /* 0x000fea000383ffff */
.L_x_61:
[----:B------:R-:W-:-:S07]  /*9450*/  MOV R0, UR6 ;  /* 0x0000000600007c02 */ /* 0x000fce0008000f00 */
.L_x_151:
[----:B-1----:R1:W2:Y:S02]  /*9460*/  SYNCS.PHASECHK.TRANS64.TRYWAIT P0, [R0+URZ], R3 ;  /* 0x00000003000075a7 */ /* 0x0022a400080011ff */
[----:B--2---:R-:W-:Y:S05]  /*9470*/  @!P0 NANOSLEEP.SYNCS 0x989680 ;  /* 0x009896800000895d */ /* 0x004fea0003900000 */
[----:B------:R-:W2:Y:S02]  /*9480*/  @!P0 SYNCS.PHASECHK.TRANS64 P0, [R0+URZ], R3 ;  /* 0x00000003000085a7 */ /* 0x000ea400080010ff */
[----:B--2---:R-:W-:Y:S05]  /*9490*/  @!P0 BRA `(.L_x_151) ;  /* 0xfffffffc00f08947 */ /* 0x004fea000383ffff */
[----:B------:R-:W-:Y:S05]  /*94a0*/  BRA `(.L_x_152) ;  /* 0xffffffa400087947 */ /* 0x000fea000383ffff */
.L_x_62:
[----:B-1----:R-:W-:-:S07]  /*94b0*/  MOV R0, UR7 ;  /* 0x0000000700007c02 */ /* 0x002fce0008000f00 */
.L_x_153:
[----:B-1----:R1:W2:Y:S02]  /*94c0*/  SYNCS.PHASECHK.TRANS64.TRYWAIT P0, [R0+URZ], R2 ;  /* 0x00000002000075a7 */ /* 0x0022a400080011ff */
[----:B--2---:R-:W-:Y:S05]  /*94d0*/  @!P0 NANOSLEEP.SYNCS 0x989680 ;  /* 0x009896800000895d */ /* 0x004fea0003900000 */
[----:B------:R-:W2:Y:S02]  /*94e0*/  @!P0 SYNCS.PHASECHK.TRANS64 P0, [R0+URZ], R2 ;  /* 0x00000002000085a7 */ /* 0x000ea400080010ff */
[----:B--2---:R-:W-:Y:S05]  /*94f0*/  @!P0 BRA `(.L_x_153) ;  /* 0xfffffffc00f08947 */ /* 0x004fea000383ffff */
[----:B------:R-:W-:Y:S05]  /*9500*/  BRA `(.L_x_154) ;  /* 0xffffffa400147947 */ /* 0x000fea000383ffff */
.L_x_67:
[----:B--2---:R2:W3:Y:S02]  /*9510*/  SYNCS.PHASECHK.TRANS64.TRYWAIT P0, [R0+URZ+0x80], R2 ;  /* 0x00008002000075a7 */ /* 0x0044e400080011ff */
[----:B---3--:R-:W-:Y:S05]  /*9520*/  @!P0 NANOSLEEP.SYNCS 0x989680 ;  /* 0x009896800000895d */ /* 0x008fea0003900000 */
[----:B------:R-:W3:Y:S02]  /*9530*/  @!P0 SYNCS.PHASECHK.TRANS64 P0, [R0+URZ+0x80], R2 ;  /* 0x00008002000085a7 */ /* 0x000ee400080010ff */
[----:B---3--:R-:W-:Y:S05]  /*9540*/  @!P0 BRA `(.L_x_67) ;  /* 0xfffffffc00f08947 */ /* 0x008fea000383ffff */
[----:B------:R-:W-:Y:S05]  /*9550*/  BRA `(.L_x_155) ;  /* 0xffffffa800207947 */ /* 0x000fea000383ffff */
.L_x_70:
[----:B------:R-:W-:Y:S07]  /*9560*/  MOV R0, UR7 ;  /* 0x0000000700007c02 */ /* 0x000fee0008000f00 */
.L_x_156:
[----:B--2---:R2:W3:Y:S02]  /*9570*/  SYNCS.PHASECHK.TRANS64.TRYWAIT P0, [R0+URZ+0x78], R2 ;  /* 0x00007802000075a7 */ /* 0x0044e400080011ff */
[----:B---3--:R-:W-:Y:S05]  /*9580*/  @!P0 NANOSLEEP.SYNCS 0x989680 ;  /* 0x009896800000895d */ /* 0x008fea0003900000 */
[----:B------:R-:W3:Y:S02]  /*9590*/  @!P0 SYNCS.PHASECHK.TRANS64 P0, [R0+URZ+0x78], R2 ;  /* 0x00007802000085a7 */ /* 0x000ee400080010ff */
[----:B---3--:R-:W-:Y:S05]  /*95a0*/  @!P0 BRA `(.L_x_156) ;  /* 0xfffffffc00f08947 */ /* 0x008fea000383ffff */
[----:B------:R-:W-:Y:S05]  /*95b0*/  BRA `(.L_x_69) ;  /* 0xffffffac00007947 */ /* 0x000fea000383ffff */
.L_x_73:
[----:B------:R-:W-:Y:S07]  /*95c0*/  MOV R0, UR7 ;  /* 0x0000000700007c02 */ /* 0x000fee0008000f00 */
.L_x_157:
[----:B-1----:R1:W2:Y:S02]  /*95d0*/  SYNCS.PHASECHK.TRANS64.TRYWAIT P0, [R0+URZ+0x50], R14 ;  /* 0x0000500e000075a7 */ /* 0x0022a400080011ff */
[----:B--2---:R-:W-:Y:S05]  /*95e0*/  @!P0 NANOSLEEP.SYNCS 0x989680 ;  /* 0x009896800000895d */ /* 0x004fea0003900000 */
[----:B------:R-:W2:Y:S02]  /*95f0*/  @!P0 SYNCS.PHASECHK.TRANS64 P0, [R0+URZ+0x50], R14 ;  /* 0x0000500e000085a7 */ /* 0x000ea400080010ff */
[----:B--2---:R-:W-:Y:S05]  /*9600*/  @!P0 BRA `(.L_x_157) ;  /* 0xfffffffc00f08947 */ /* 0x004fea000383ffff */
[----:B------:R-:W-:Y:S05]  /*9610*/  BRA `(.L_x_158) ;  /* 0xffffffac00787947 */ /* 0x000fea000383ffff */
.L_x_74:
[----:B------:R-:W-:Y:S07]  /*9620*/  MOV R0, UR7 ;  /* 0x0000000700007c02 */ /* 0x000fee0008000f00 */
.L_x_159:
[----:B-1----:R1:W2:Y:S02]  /*9630*/  SYNCS.PHASECHK.TRANS64.TRYWAIT P0, [R0+URZ+0x58], R14 ;  /* 0x0000580e000075a7 */ /* 0x0022a400080011ff */
[----:B--2---:R-:W-:Y:S05]  /*9640*/  @!P0 NANOSLEEP.SYNCS 0x989680 ;  /* 0x009896800000895d */ /* 0x004fea0003900000 */
[----:B------:R-:W2:Y:S02]  /*9650*/  @!P0 SYNCS.PHASECHK.TRANS64 P0, [R0+URZ+0x58], R14 ;  /* 0x0000580e000085a7 */ /* 0x000ea400080010ff */
[----:B--2---:R-:W-:Y:S05]  /*9660*/  @!P0 BRA `(.L_x_159) ;  /* 0xfffffffc00f08947 */ /* 0x004fea000383ffff */
[----:B------:R-:W-:Y:S05]  /*9670*/  BRA `(.L_x_160) ;  /* 0xffffffac00b07947 */ /* 0x000fea000383ffff */
.L_x_75:
[----:B------:R-:W-:Y:S07]  /*9680*/  MOV R0, UR7 ;  /* 0x0000000700007c02 */ /* 0x000fee0008000f00 */
.L_x_161:
[----:B-1----:R1:W2:Y:S02]  /*9690*/  SYNCS.PHASECHK.TRANS64.TRYWAIT P0, [R0+URZ+0x60], R14 ;  /* 0x0000600e000075a7 */ /* 0x0022a400080011ff */
[----:B--2---:R-:W-:Y:S05]  /*96a0*/  @!P0 NANOSLEEP.SYNCS 0x989680 ;  /* 0x009896800000895d */ /* 0x004fea0003900000 */
[----:B------:R-:W2:Y:S02]  /*96b0*/  @!P0 SYNCS.PHASECHK.TRANS64 P0, [R0+URZ+0x60], R14 ;  /* 0x0000600e000085a7 */ /* 0x000ea400080010ff */
[----:B--2---:R-:W-:Y:S05]  /*96c0*/  @!P0 BRA `(.L_x_161) ;  /* 0xfffffffc00f08947 */ /* 0x004fea000383ffff */
[----:B------:R-:W-:Y:S05]  /*96d0*/  BRA `(.L_x_162) ;  /* 0xffffffac00f47947 */ /* 0x000fea000383ffff */
.L_x_76:
[----:B------:R-:W-:Y:S07]  /*96e0*/  MOV R0, UR7 ;  /* 0x0000000700007c02 */ /* 0x000fee0008000f00 */
.L_x_163:
[----:B-1----:R1:W2:Y:S02]  /*96f0*/  SYNCS.PHASECHK.TRANS64.TRYWAIT P0, [R0+URZ+0x68], R14 ;  /* 0x0000680e000075a7 */ /* 0x0022a400080011ff */
[----:B--2---:R-:W-:Y:S05]  /*9700*/  @!P0 NANOSLEEP.SYNCS 0x989680 ;  /* 0x009896800000895d */ /* 0x004fea0003900000 */
[----:B------:R-:W2:Y:S02]  /*9710*/  @!P0 SYNCS.PHASECHK.TRANS64 P0, [R0+URZ+0x68], R14 ;  /* 0x0000680e000085a7 */ /* 0x000ea400080010ff */
[----:B--2---:R-:W-:Y:S05]  /*9720*/  @!P0 BRA `(.L_x_163) ;  /* 0xfffffffc00f08947 */ /* 0x004fea000383ffff */
[----:B------:R-:W-:Y:S05]  /*9730*/  BRA `(.L_x_164) ;  /* 0xffffffb000787947 */ /* 0x000fea000383ffff */
.L_x_78:
[----:B------:R-:W-:-:S07]  /*9740*/  MOV R0, UR7 ;  /* 0x0000000700007c02 */ /* 0x000fce0008000f00 */
.L_x_165:
[----:B-1----:R1:W3:Y:S02]  /*9750*/  SYNCS.PHASECHK.TRANS64.TRYWAIT P0, [R0+URZ+0x50], R2 ;  /* 0x00005002000075a7 */ /* 0x0022e400080011ff */
[----:B---3--:R-:W-:Y:S05]  /*9760*/  @!P0 NANOSLEEP.SYNCS 0x989680 ;  /* 0x009896800000895d */ /* 0x008fea0003900000 */
[----:B------:R-:W3:Y:S02]  /*9770*/  @!P0 SYNCS.PHASECHK.TRANS64 P0, [R0+URZ+0x50], R2 ;  /* 0x00005002000085a7 */ /* 0x000ee400080010ff */
[----:B---3--:R-:W-:Y:S05]  /*9780*/  @!P0 BRA `(.L_x_165) ;  /* 0xfffffffc00f08947 */ /* 0x008fea000383ffff */
[----:B------:R-:W-:Y:S05]  /*9790*/  BRA `(.L_x_166) ;  /* 0xffffffb000e87947 */ /* 0x000fea000383ffff */
.L_x_79:
[----:B-1----:R-:W-:-:S07]  /*97a0*/  MOV R0, UR7 ;  /* 0x0000000700007c02 */ /* 0x002fce0008000f00 */
.L_x_167:
[----:B-1----:R1:W3:Y:S02]  /*97b0*/  SYNCS.PHASECHK.TRANS64.TRYWAIT P0, [R0+URZ+0x58], R2 ;  /* 0x00005802000075a7 */ /* 0x0022e400080011ff */
[----:B---3--:R-:W-:Y:S05]  /*97c0*/  @!P0 NANOSLEEP.SYNCS 0x989680 ;  /* 0x009896800000895d */ /* 0x008fea0003900000 */
[----:B------:R-:W3:Y:S02]  /*97d0*/  @!P0 SYNCS.PHASECHK.TRANS64 P0, [R0+URZ+0x58], R2 ;  /* 0x00005802000085a7 */ /* 0x000ee400080010ff */
[----:B---3--:R-:W-:Y:S05]  /*97e0*/  @!P0 BRA `(.L_x_167) ;  /* 0xfffffffc00f08947 */ /* 0x008fea000383ffff */
[----:B------:R-:W-:Y:S05]  /*97f0*/  BRA `(.L_x_168) ;  /* 0xffffffb000d87947 */ /* 0x000fea000383ffff */
.L_x_80:
[----:B-1----:R-:W-:-:S07]  /*9800*/  MOV R0, UR7 ;  /* 0x0000000700007c02 */ /* 0x002fce0008000f00 */
.L_x_169:
[----:B-1----:R1:W3:Y:S02]  /*9810*/  SYNCS.PHASECHK.TRANS64.TRYWAIT P0, [R0+URZ+0x60], R2 ;  /* 0x00006002000075a7 */ /* 0x0022e400080011ff */
[----:B---3--:R-:W-:Y:S05]  /*9820*/  @!P0 NANOSLEEP.SYNCS 0x989680 ;  /* 0x009896800000895d */ /* 0x008fea0003900000 */
[----:B------:R-:W3:Y:S02]  /*9830*/  @!P0 SYNCS.PHASECHK.TRANS64 P0, [R0+URZ+0x60], R2 ;  /* 0x00006002000085a7 */ /* 0x000ee400080010ff */
[----:B---3--:R-:W-:Y:S05]  /*9840*/  @!P0 BRA `(.L_x_169) ;  /* 0xfffffffc00f08947 */ /* 0x008fea000383ffff */
[----:B------:R-:W-:Y:S05]  /*9850*/  BRA `(.L_x_170) ;  /* 0xffffffb000c87947 */ /* 0x000fea000383ffff */
.L_x_82:
[----:B--2---:R2:W4:Y:S02]  /*9860*/  SYNCS.PHASECHK.TRANS64.TRYWAIT P0, [R0+URZ+0x80], R2 ;  /* 0x00008002000075a7 */ /* 0x00452400080011ff */
[----:B----4-:R-:W-:Y:S05]  /*9870*/  @!P0 NANOSLEEP.SYNCS 0x989680 ;  /* 0x009896800000895d */ /* 0x010fea0003900000 */
[----:B------:R-:W4:Y:S02]  /*9880*/  @!P0 SYNCS.PHASECHK.TRANS64 P0, [R0+URZ+0x80], R2 ;  /* 0x00008002000085a7 */ /* 0x000f2400080010ff */
[----:B----4-:R-:W-:Y:S05]  /*9890*/  @!P0 BRA `(.L_x_82) ;  /* 0xfffffffc00f08947 */ /* 0x010fea000383ffff */
[----:B------:R-:W-:Y:S05]  /*98a0*/  BRA `(.L_x_171) ;  /* 0xffffffb400907947 */ /* 0x000fea000383ffff */
.L_x_93:
[----:B-1----:R-:W-:Y:S04]  /*98b0*/  MOV R2, UR48 ;  /* 0x0000003000027c02 */ /* 0x002fe80008000f00 */
[----:B------:R1:W3:Y:S03]  /*98c0*/  SYNCS.PHASECHK.TRANS64.TRYWAIT P1, [R2+URZ+0x30], R3 ;  /* 0x00003003020075a7 */ /* 0x0002e600080211ff */
[----:B---3--:R-:W-:Y:S05]  /*98d0*/  @!P1 NANOSLEEP.SYNCS 0x989680 ;  /* 0x009896800000995d */ /* 0x008fea0003900000 */
[----:B------:R-:W3:Y:S02]  /*98e0*/  @!P1 SYNCS.PHASECHK.TRANS64 P1, [R2+URZ+0x30], R3 ;  /* 0x00003003020095a7 */ /* 0x000ee400080210ff */
[----:B---3--:R-:W-:Y:S05]  /*98f0*/  @!P1 BRA `(.L_x_93) ;  /* 0xfffffffc00ec9947 */ /* 0x008fea000383ffff */
[----:B------:R-:W-:Y:S05]  /*9900*/  BRA `(.L_x_92) ;  /* 0xffffffc0009c7947 */ /* 0x000fea000383ffff */
.L_x_95:
[----:B-1----:R1:W4:Y:S02]  /*9910*/  SYNCS.PHASECHK.TRANS64.TRYWAIT P0, [R64+URZ+0xa0], R0 ;  /* 0x0000a000400075a7 */ /* 0x00232400080011ff */
[----:B----4-:R-:W-:Y:S05]  /*9920*/  @!P0 NANOSLEEP.SYNCS 0x989680 ;  /* 0x009896800000895d */ /* 0x010fea0003900000 */
[----:B------:R-:W4:Y:S02]  /*9930*/  @!P0 SYNCS.PHASECHK.TRANS64 P0, [R64+URZ+0xa0], R0 ;  /* 0x0000a000400085a7 */ /* 0x000f2400080010ff */
[----:B----4-:R-:W-:Y:S05]  /*9940*/  @!P0 BRA `(.L_x_95) ;  /* 0xfffffffc00f08947 */ /* 0x010fea000383ffff */
[----:B------:R-:W-:Y:S05]  /*9950*/  BRA `(.L_x_94) ;  /* 0xffffffc000c47947 */ /* 0x000fea000383ffff */
.L_x_104:
[----:B--2---:R2:W4:Y:S02]  /*9960*/  SYNCS.PHASECHK.TRANS64.TRYWAIT P0, [R2+URZ+0x30], R0 ;  /* 0x00003000020075a7 */ /* 0x00452400080011ff */
[----:B----4-:R-:W-:Y:S05]  /*9970*/  @!P0 NANOSLEEP.SYNCS 0x989680 ;  /* 0x009896800000895d */ /* 0x010fea0003900000 */
[----:B------:R-:W4:Y:S02]  /*9980*/  @!P0 SYNCS.PHASECHK.TRANS64 P0, [R2+URZ+0x30], R0 ;  /* 0x00003000020085a7 */ /* 0x000f2400080010ff */
[----:B----4-:R-:W-:Y:S05]  /*9990*/  @!P0 BRA `(.L_x_104) ;  /* 0xfffffffc00f08947 */ /* 0x010fea000383ffff */
[----:B------:R-:W-:Y:S05]  /*99a0*/  BRA `(.L_x_103) ;  /* 0xffffffcc00a07947 */ /* 0x000fea000383ffff */
.L_x_112:
[----:B--2---:R2:W4:Y:S02]  /*99b0*/  SYNCS.PHASECHK.TRANS64.TRYWAIT P0, [R0+URZ+0x30], R6 ;  /* 0x00003006000075a7 */ /* 0x00452400080011ff */
[----:B----4-:R-:W-:Y:S05]  /*99c0*/  @!P0 NANOSLEEP.SYNCS 0x989680 ;  /* 0x009896800000895d */ /* 0x010fea0003900000 */
[----:B------:R-:W4:Y:S02]  /*99d0*/  @!P0 SYNCS.PHASECHK.TRANS64 P0, [R0+URZ+0x30], R6 ;  /* 0x00003006000085a7 */ /* 0x000f2400080010ff */
[----:B----4-:R-:W-:Y:S05]  /*99e0*/  @!P0 BRA `(.L_x_112) ;  /* 0xfffffffc00f08947 */ /* 0x010fea000383ffff */
[----:B------:R-:W-:Y:S05]  /*99f0*/  BRA `(.L_x_111) ;  /* 0xffffffd800a07947 */ /* 0x000fea000383ffff */
.L_x_120:
[----:B--2---:R2:W4:Y:S02]  /*9a00*/  SYNCS.PHASECHK.TRANS64.TRYWAIT P0, [R0+URZ+0x30], R5 ;  /* 0x00003005000075a7 */ /* 0x00452400080011ff */
[----:B----4-:R-:W-:Y:S05]  /*9a10*/  @!P0 NANOSLEEP.SYNCS 0x989680 ;  /* 0x009896800000895d */ /* 0x010fea0003900000 */
[----:B------:R-:W4:Y:S02]  /*9a20*/  @!P0 SYNCS.PHASECHK.TRANS64 P0, [R0+URZ+0x30], R5 ;  /* 0x00003005000085a7 */ /* 0x000f2400080010ff */
[----:B----4-:R-:W-:Y:S05]  /*9a30*/  @!P0 BRA `(.L_x_120) ;  /* 0xfffffffc00f08947 */ /* 0x010fea000383ffff */
[----:B------:R-:W-:Y:S05]  /*9a40*/  BRA `(.L_x_119) ;  /* 0xffffffe400a07947 */ /* 0x000fea000383ffff */
        .weak           $__internal_0_$__cuda_sm10x_tcgen05_guardrail_trap_col_being_dealloced_not_returned_by_alloc
        .type           $__internal_0_$__cuda_sm10x_tcgen05_guardrail_trap_col_being_dealloced_not_returned_by_alloc,@function
        .size           $__internal_0_$__cuda_sm10x_tcgen05_guardrail_trap_col_being_dealloced_not_returned_by_alloc,($__internal_1_$__cuda_sm10x_tcgen05_guardrail_trap_phase_invalid_during_alloc - $__internal_0_$__cuda_sm10x_tcgen05_guardrail_trap_col_being_dealloced_not_returned_by_alloc)
$__internal_0_$__cuda_sm10x_tcgen05_guardrail_trap_col_being_dealloced_not_returned_by_alloc:
[----:B------:R-:W-:Y:S05]  /*9a50*/  BPT.TRAP 0x1 ;  /* 0x000000040000795c */ /* 0x000fea0000300000 */
[----:B------:R-:W-:-:S04]  /*9a60*/  HFMA2 R3, -RZ, RZ, 0, 0 ;  /* 0x00000000ff037431 */ /* 0x000fc800000001ff */
[----:B------:R-:W-:Y:S05]  /*9a70*/  RET.REL.NODEC R2 `(_ZN7cutlass13device_kernelINS_4gemm6kernel13GemmUniversalIN4cute5tupleIJiiiiEEENS1_10collective13CollectiveMmaINS1_35MainloopSm100TmaUmmaWarpSpecializedILi3ELi2ELi4ENS5_IJNS4_1CILi1EEESB_SB_EEEEENS5_IJNSA_ILi128EEESE_SE_EEENS_6half_tENS5_IJlSB_lEEESG_SH_NS4_8TiledMMAINS4_8MMA_AtomIJNS4_20SM100_MMA_F16BF16_SSISG_SG_fLi128ELi128ELNS4_4UMMA5MajorE0ELSM_0ELNSL_7ScaleInE0ELSN_0EEEEEENS4_6LayoutISC_NS5_IJNSA_ILi0EEESR_SR_EEEEENS5_IJNS4_10UnderscoreESU_SU_EEEEENS4_13SM90_TMA_LOADENS4_14ComposedLayoutINS4_7SwizzleILi3ELi4ELi3EEENS4_18smem_ptr_flag_bitsILi16EEENSQ_INS5_IJNSA_ILi8EEENSA_ILi64EEEEEENS5_IJS14_SB_EEEEEEEvNS4_8identityESX_S18_vS19_EENS_8epilogue10collective18CollectiveEpilogueINS1B_23Sm100TmaWarpSpecializedILi4ELi2ELi32ELb1ELb0EEEJSF_NS5_IJNSQ_ISE_SB_EENSQ_INSA_ILi32EEESB_EEEEESG_SH_SG_SH_NS1B_6fusion15FusionCallbacksIS1F_NS1K_17LinearCombinationISG_fSG_fLNS_15FloatRoundStyleE2EEESF_S1J_JEEENS4_5SM1004TMEM4LOAD26SM100_TMEM_LOAD_32dp32b32xESX_NSY_INSZ_ILi2ELi4ELi3EEES12_NSQ_INS5_IJS13_S1H_EEENS5_IJS1H_SB_EEEEEEENS4_39AutoVectorizingCopyWithAssumedAlignmentILi128EEENS4_14SM90_TMA_STOREES1Y_S20_S20_EEEvvEEEEvNT_6ParamsE) ;  /* 0xffffff6402607950 */ /* 0x000fea0003c3ffff */
        .weak           $__internal_1_$__cuda_sm10x_tcgen05_guardrail_trap_phase_invalid_during_alloc
        .type           $__internal_1_$__cuda_sm10x_tcgen05_guardrail_trap_phase_invalid_during_alloc,@function
        .size           $__internal_1_$__cuda_sm10x_tcgen05_guardrail_trap_phase_invalid_during_alloc,($__internal_2_$__cuda_sm10x_tcgen05_guardrail_trap_unallocated_columns_being_dealloced - $__internal_1_$__cuda_sm10x_tcgen05_guardrail_trap_phase_invalid_during_alloc)
$__internal_1_$__cuda_sm10x_tcgen05_guardrail_trap_phase_invalid_during_alloc:
[----:B------:R-:W-:Y:S05]  /*9a80*/  BPT.TRAP 0x1 ;  /* 0x000000040000795c */ /* 0x000fea0000300000 */
[----:B------:R-:W-:-:S04]  /*9a90*/  MOV R3, 0x0 ;  /* 0x0000000000037802 */ /* 0x000fc80000000f00 */
[----:B------:R-:W-:Y:S05]  /*9aa0*/  RET.REL.NODEC R2 `(_ZN7cutlass13device_kernelINS_4gemm6kernel13GemmUniversalIN4cute5tupleIJiiiiEEENS1_10collective13CollectiveMmaINS1_35MainloopSm100TmaUmmaWarpSpecializedILi3ELi2ELi4ENS5_IJNS4_1CILi1EEESB_SB_EEEEENS5_IJNSA_ILi128EEESE_SE_EEENS_6half_tENS5_IJlSB_lEEESG_SH_NS4_8TiledMMAINS4_8MMA_AtomIJNS4_20SM100_MMA_F16BF16_SSISG_SG_fLi128ELi128ELNS4_4UMMA5MajorE0ELSM_0ELNSL_7ScaleInE0ELSN_0EEEEEENS4_6LayoutISC_NS5_IJNSA_ILi0EEESR_SR_EEEEENS5_IJNS4_10UnderscoreESU_SU_EEEEENS4_13SM90_TMA_LOADENS4_14ComposedLayoutINS4_7SwizzleILi3ELi4ELi3EEENS4_18smem_ptr_flag_bitsILi16EEENSQ_INS5_IJNSA_ILi8EEENSA_ILi64EEEEEENS5_IJS14_SB_EEEEEEEvNS4_8identityESX_S18_vS19_EENS_8epilogue10collective18CollectiveEpilogueINS1B_23Sm100TmaWarpSpecializedILi4ELi2ELi32ELb1ELb0EEEJSF_NS5_IJNSQ_ISE_SB_EENSQ_INSA_ILi32EEESB_EEEEESG_SH_SG_SH_NS1B_6fusion15FusionCallbacksIS1F_NS1K_17LinearCombinationISG_fSG_fLNS_15FloatRoundStyleE2EEESF_S1J_JEEENS4_5SM1004TMEM4LOAD26SM100_TMEM_LOAD_32dp32b32xESX_NSY_INSZ_ILi2ELi4ELi3EEES12_NSQ_INS5_IJS13_S1H_EEENS5_IJS1H_SB_EEEEEEENS4_39AutoVectorizingCopyWithAssumedAlignmentILi128EEENS4_14SM90_TMA_STOREES1Y_S20_S20_EEEvvEEEEvNT_6ParamsE) ;  /* 0xffffff6402547950 */ /* 0x000fea0003c3ffff */
        .weak           $__internal_2_$__cuda_sm10x_tcgen05_guardrail_trap_unallocated_columns_being_dealloced
        .type           $__internal_2_$__cuda_sm10x_tcgen05_guardrail_trap_unallocated_columns_being_dealloced,@function
        .size           $__internal_2_$__cuda_sm10x_tcgen05_guardrail_trap_unallocated_columns_being_dealloced,(.L_x_173 - $__internal_2_$__cuda_sm10x_tcgen05_guardrail_trap_unallocated_columns_being_dealloced)
$__internal_2_$__cuda_sm10x_tcgen05_guardrail_trap_unallocated_columns_being_dealloced:
[----:B------:R-:W-:Y:S05]  /*9ab0*/  BPT.TRAP 0x1 ;  /* 0x000000040000795c */ /* 0x000fea0000300000 */
[----:B------:R-:W-:-:S04]  /*9ac0*/  HFMA2 R3, -RZ, RZ, 0, 0 ;  /* 0x00000000ff037431 */ /* 0x000fc800000001ff */
[----:B------:R-:W-:Y:S05]  /*9ad0*/  RET.REL.NODEC R2 `(_ZN7cutlass13device_kernelINS_4gemm6kernel13GemmUniversalIN4cute5tupleIJiiiiEEENS1_10collective13CollectiveMmaINS1_35MainloopSm100TmaUmmaWarpSpecializedILi3ELi2ELi4ENS5_IJNS4_1CILi1EEESB_SB_EEEEENS5_IJNSA_ILi128EEESE_SE_EEENS_6half_tENS5_IJlSB_lEEESG_SH_NS4_8TiledMMAINS4_8MMA_AtomIJNS4_20SM100_MMA_F16BF16_SSISG_SG_fLi128ELi128ELNS4_4UMMA5MajorE0ELSM_0ELNSL_7ScaleInE0ELSN_0EEEEEENS4_6LayoutISC_NS5_IJNSA_ILi0EEESR_SR_EEEEENS5_IJNS4_10UnderscoreESU_SU_EEEEENS4_13SM90_TMA_LOADENS4_14ComposedLayoutINS4_7SwizzleILi3ELi4ELi3EEENS4_18smem_ptr_flag_bitsILi16EEENSQ_INS5_IJNSA_ILi8EEENSA_ILi64EEEEEENS5_IJS14_SB_EEEEEEEvNS4_8identityESX_S18_vS19_EENS_8epilogue10collective18CollectiveEpilogueINS1B_23Sm100TmaWarpSpecializedILi4ELi2ELi32ELb1ELb0EEEJSF_NS5_IJNSQ_ISE_SB_EENSQ_INSA_ILi32EEESB_EEEEESG_SH_SG_SH_NS1B_6fusion15FusionCallbacksIS1F_NS1K_17LinearCombinationISG_fSG_fLNS_15FloatRoundStyleE2EEESF_S1J_JEEENS4_5SM1004TMEM4LOAD26SM100_TMEM_LOAD_32dp32b32xESX_NSY_INSZ_ILi2ELi4ELi3EEES12_NSQ_INS5_IJS13_S1H_EEENS5_IJS1H_SB_EEEEEEENS4_39AutoVectorizingCopyWithAssumedAlignmentILi128EEENS4_14SM90_TMA_STOREES1Y_S20_S20_EEEvvEEEEvNT_6ParamsE) ;  /* 0xffffff6402487950 */ /* 0x000fea0003c3ffff */
.L_x_172:
[----:B------:R-:W-:-:S00]  /*9ae0*/  BRA `(.L_x_172) ;  /* 0xfffffffc00fc7947 */ /* 0x000fc0000383ffff */
[----:B------:R-:W-:-:S00]  /*9af0*/  NOP ;  /* 0x0000000000007918 */ /* 0x000fc00000000000 */
        /* <DEDUP_REMOVED lines=8> */
.L_x_173:


//--------------------- .nv.global.init           --------------------------
	.section	.nv.global.init,"aw",@progbits
.nv.global.init:
	.type		$str$27,@object
	.size		$str$27,($str$28 - $str$27)
$str$27:
        /*0000*/ 	.byte	0x28, 0x61, 0x64, 0x64, 0x72, 0x65, 0x73, 0x73, 0x20, 0x26, 0x20, 0x6d, 0x61, 0x73, 0x6b, 0x29
        /*0010*/ 	.byte	0x20, 0x3d, 0x3d, 0x20, 0x30, 0x00
	.type		$str$28,@object
	.size		$str$28,($str$26 - $str$28)
$str$28:
        /*0016*/ 	.byte	0x2f, 0x74, 0x6d, 0x70, 0x2f, 0x63, 0x75, 0x74, 0x6c, 0x61, 0x73, 0x73, 0x5f, 0x73, 0x77, 0x65
        /*0026*/ 	.byte	0x65, 0x70, 0x5f, 0x73, 0x72, 0x63, 0x2f, 0x69, 0x6e, 0x63, 0x6c, 0x75, 0x64, 0x65, 0x2f, 0x63
        /*0036*/ 	.byte	0x75, 0x74, 0x65, 0x2f, 0x70, 0x6f, 0x69, 0x6e, 0x74, 0x65, 0x72, 0x5f, 0x66, 0x6c, 0x61, 0x67
        /*0046*/ 	.byte	0x67, 0x65, 0x64, 0x2e, 0x68, 0x70, 0x70, 0x00
	.type		$str$26,@object
	.size		$str$26,($str$25 - $str$26)
$str$26:
        /*004e*/ 	.byte	0x2f, 0x74, 0x6d, 0x70, 0x2f, 0x63, 0x75, 0x74, 0x6c, 0x61, 0x73, 0x73, 0x5f, 0x73, 0x77, 0x65
        /*005e*/ 	.byte	0x65, 0x70, 0x5f, 0x73, 0x72, 0x63, 0x2f, 0x69, 0x6e, 0x63, 0x6c, 0x75, 0x64, 0x65, 0x2f, 0x63
        /*006e*/ 	.byte	0x75, 0x74, 0x65, 0x2f, 0x61, 0x74, 0x6f, 0x6d, 0x2f, 0x63, 0x6f, 0x70, 0x79, 0x5f, 0x74, 0x72
        /*007e*/ 	.byte	0x61, 0x69, 0x74, 0x73, 0x5f, 0x73, 0x6d, 0x31, 0x30, 0x30, 0x2e, 0x68, 0x70, 0x70, 0x00
	.type		$str$25,@object
	.size		$str$25,(__unnamed_1 - $str$25)
$str$25:
        /*008d*/ 	.byte	0x28, 0x28, 0x75, 0x69, 0x6e, 0x74, 0x33, 0x32, 0x5f, 0x74, 0x28, 0x74, 0x68, 0x72, 0x65, 0x61
        /*009d*/ 	.byte	0x64, 0x49, 0x64, 0x78, 0x2e, 0x78, 0x29, 0x20, 0x2f, 0x20, 0x33, 0x32, 0x29, 0x20, 0x25, 0x20
        /*00ad*/ 	.byte	0x34, 0x29, 0x20, 0x3d, 0x3d, 0x20, 0x28, 0x28, 0x28, 0x74, 0x6d, 0x65, 0x6d, 0x5f, 0x61, 0x64
        /*00bd*/ 	.byte	0x64, 0x72, 0x20, 0x3e, 0x3e, 0x20, 0x31, 0x36, 0x29, 0x20, 0x2f, 0x20, 0x33, 0x32, 0x29, 0x20
        /*00cd*/ 	.byte	0x25, 0x20, 0x34, 0x29, 0x00
	.type		__unnamed_1,@object
	.size		__unnamed_1,(__unnamed_2 - __unnamed_1)
__unnamed_1:
        /*00d2*/ 	.byte	0x61, 0x75, 0x74, 0x6f, 0x20, 0x63, 0x75, 0x74, 0x65, 0x3a, 0x3a, 0x61, 0x73, 0x5f, 0x70, 0x6f
        /* <DEDUP_REMOVED lines=24> */
        /*0262*/ 	.byte	0x3e, 0x3e, 0x3e, 0x3e, 0x5d, 0x00
	.type		__unnamed_2,@object
	.size		__unnamed_2,(.L_2 - __unnamed_2)
__unnamed_2:
        /* <DEDUP_REMOVED lines=42> */
        /*0508*/ 	.byte	0x3e, 0x3e, 0x5d, 0x00
.L_2:


//--------------------- .nv.shared._ZN7cutlass13device_kernelINS_4gemm6kernel13GemmUniversalIN4cute5tupleIJiiiiEEENS1_10collective13CollectiveMmaINS1_35MainloopSm100TmaUmmaWarpSpecializedILi3ELi2ELi4ENS5_IJNS4_1CILi1EEESB_SB_EEEEENS5_IJNSA_ILi128EEESE_SE_EEENS_6half_tENS5_IJlSB_lEEESG_SH_NS4_8TiledMMAINS4_8MMA_AtomIJNS4_20SM100_MMA_F16BF16_SSISG_SG_fLi128ELi128ELNS4_4UMMA5MajorE0ELSM_0ELNSL_7ScaleInE0ELSN_0EEEEEENS4_6LayoutISC_NS5_IJNSA_ILi0EEESR_SR_EEEEENS5_IJNS4_10UnderscoreESU_SU_EEEEENS4_13SM90_TMA_LOADENS4_14ComposedLayoutINS4_7SwizzleILi3ELi4ELi3EEENS4_18smem_ptr_flag_bitsILi16EEENSQ_INS5_IJNSA_ILi8EEENSA_ILi64EEEEEENS5_IJS14_SB_EEEEEEEvNS4_8identityESX_S18_vS19_EENS_8epilogue10collective18CollectiveEpilogueINS1B_23Sm100TmaWarpSpecializedILi4ELi2ELi32ELb1ELb0EEEJSF_NS5_IJNSQ_ISE_SB_EENSQ_INSA_ILi32EEESB_EEEEESG_SH_SG_SH_NS1B_6fusion15FusionCallbacksIS1F_NS1K_17LinearCombinationISG_fSG_fLNS_15FloatRoundStyleE2EEESF_S1J_JEEENS4_5SM1004TMEM4LOAD26SM100_TMEM_LOAD_32dp32b32xESX_NSY_INSZ_ILi2ELi4ELi3EEES12_NSQ_INS5_IJS13_S1H_EEENS5_IJS1H_SB_EEEEEEENS4_39AutoVectorizingCopyWithAssumedAlignmentILi128EEENS4_14SM90_TMA_STOREES1Y_S20_S20_EEEvvEEEEvNT_6ParamsE --------------------------
	.section	.nv.shared._ZN7cutlass13device_kernelINS_4gemm6kernel13GemmUniversalIN4cute5tupleIJiiiiEEENS1_10collective13CollectiveMmaINS1_35MainloopSm100TmaUmmaWarpSpecializedILi3ELi2ELi4ENS5_IJNS4_1CILi1EEESB_SB_EEEEENS5_IJNSA_ILi128EEESE_SE_EEENS_6half_tENS5_IJlSB_lEEESG_SH_NS4_8TiledMMAINS4_8MMA_AtomIJNS4_20SM100_MMA_F16BF16_SSISG_SG_fLi128ELi128ELNS4_4UMMA5MajorE0ELSM_0ELNSL_7ScaleInE0ELSN_0EEEEEENS4_6LayoutISC_NS5_IJNSA_ILi0EEESR_SR_EEEEENS5_IJNS4_10UnderscoreESU_SU_EEEEENS4_13SM90_TMA_LOADENS4_14ComposedLayoutINS4_7SwizzleILi3ELi4ELi3EEENS4_18smem_ptr_flag_bitsILi16EEENSQ_INS5_IJNSA_ILi8EEENSA_ILi64EEEEEENS5_IJS14_SB_EEEEEEEvNS4_8identityESX_S18_vS19_EENS_8epilogue10collective18CollectiveEpilogueINS1B_23Sm100TmaWarpSpecializedILi4ELi2ELi32ELb1ELb0EEEJSF_NS5_IJNSQ_ISE_SB_EENSQ_INSA_ILi32EEESB_EEEEESG_SH_SG_SH_NS1B_6fusion15FusionCallbacksIS1F_NS1K_17LinearCombinationISG_fSG_fLNS_15FloatRoundStyleE2EEESF_S1J_JEEENS4_5SM1004TMEM4LOAD26SM100_TMEM_LOAD_32dp32b32xESX_NSY_INSZ_ILi2ELi4ELi3EEES12_NSQ_INS5_IJS13_S1H_EEENS5_IJS1H_SB_EEEEEEENS4_39AutoVectorizingCopyWithAssumedAlignmentILi128EEENS4_14SM90_TMA_STOREES1Y_S20_S20_EEEvvEEEEvNT_6ParamsE,"aw",@nobits
	.sectionflags	@""
	.align	16
	.zero		1024


//--------------------- .nv.shared.reserved.0     --------------------------
	.section	.nv.shared.reserved.0,"aw",@nobits
	.weak		__nv_reservedSMEM_offset_0_alias
	.size		__nv_reservedSMEM_offset_0_alias, 0, 64
	.other		__nv_reservedSMEM_offset_0_alias,@"STO_CUDA_RESERVED_SHARED STV_DEFAULT"
__nv_reservedSMEM_offset_0_alias:
	.zero		0
.nv.shared.reserved.0:
	.zero		64
	.weak		__nv_reservedSMEM_tcgen05_partition
	.type		__nv_reservedSMEM_tcgen05_partition,@object
	.size		__nv_reservedSMEM_tcgen05_partition,(.L_0 - __nv_reservedSMEM_tcgen05_partition)
__nv_reservedSMEM_tcgen05_partition:
	.zero		32
.L_0:


//--------------------- .nv.global                --------------------------
	.section	.nv.global,"aw",@nobits
.nv.global:
	.type		_ZN40_INTERNAL_7a2280ae_4_k_cu_85e1bbec_163564cute1_E,@object
	.size		_ZN40_INTERNAL_7a2280ae_4_k_cu_85e1bbec_163564cute1_E,(_ZN40_INTERNAL_7a2280ae_4_k_cu_85e1bbec_163564cuda3std3__45__cpo6cbeginE - _ZN40_INTERNAL_7a2280ae_4_k_cu_85e1bbec_163564cute1_E)
_ZN40_INTERNAL_7a2280ae_4_k_cu_85e1bbec_163564cute1_E:
	.zero		1
	.type		_ZN40_INTERNAL_7a2280ae_4_k_cu_85e1bbec_163564cuda3std3__45__cpo6cbeginE,@object
	.size		_ZN40_INTERNAL_7a2280ae_4_k_cu_85e1bbec_163564cuda3std3__45__cpo6cbeginE,(_ZN40_INTERNAL_7a2280ae_4_k_cu_85e1bbec_163564cuda3std3__48in_placeE - _ZN40_INTERNAL_7a2280ae_4_k_cu_85e1bbec_163564cuda3std3__45__cpo6cbeginE)
_ZN40_INTERNAL_7a2280ae_4_k_cu_85e1bbec_163564cuda3std3__45__cpo6cbeginE:
	.zero		1
	.type		_ZN40_INTERNAL_7a2280ae_4_k_cu_85e1bbec_163564cuda3std3__48in_placeE,@object
	.size		_ZN40_INTERNAL_7a2280ae_4_k_cu_85e1bbec_163564cuda3std3__48in_placeE,(_ZN40_INTERNAL_7a2280ae_4_k_cu_85e1bbec_163564cuda3std6ranges3__45__cpo9iter_moveE - _ZN40_INTERNAL_7a2280ae_4_k_cu_85e1bbec_163564cuda3std3__48in_placeE)
_ZN40_INTERNAL_7a2280ae_4_k_cu_85e1bbec_163564cuda3std3__48in_placeE:
	.zero		1
	.type		_ZN40_INTERNAL_7a2280ae_4_k_cu_85e1bbec_163564cuda3std6ranges3__45__cpo9iter_moveE,@object
	.size		_ZN40_INTERNAL_7a2280ae_4_k_cu_85e1bbec_163564cuda3std6ranges3__45__cpo9iter_moveE,(_ZN40_INTERNAL_7a2280ae_4_k_cu_85e1bbec_163564cuda3std3__45__cpo5beginE - _ZN40_INTERNAL_7a2280ae_4_k_cu_85e1bbec_163564cuda3std6ranges3__45__cpo9iter_moveE)
_ZN40_INTERNAL_7a2280ae_4_k_cu_85e1bbec_163564cuda3std6ranges3__45__cpo9iter_moveE:
	.zero		1
	.type		_ZN40_INTERNAL_7a2280ae_4_k_cu_85e1bbec_163564cuda3std3__45__cpo5beginE,@object
	.size		_ZN40_INTERNAL_7a2280ae_4_k_cu_85e1bbec_163564cuda3std3__45__cpo5beginE,(_ZN40_INTERNAL_7a2280ae_4_k_cu_85e1bbec_163564cuda3std3__442_GLOBAL__N__7a2280ae_4_k_cu_85e1bbec_163566ignoreE - _ZN40_INTERNAL_7a2280ae_4_k_cu_85e1bbec_163564cuda3std3__45__cpo5beginE)
_ZN40_INTERNAL_7a2280ae_4_k_cu_85e1bbec_163564cuda3std3__45__cpo5beginE:
	.zero		1
	.type		_ZN40_INTERNAL_7a2280ae_4_k_cu_85e1bbec_163564cuda3std3__442_GLOBAL__N__7a2280ae_4_k_cu_85e1bbec_163566ignoreE,@object
	.size		_ZN40_INTERNAL_7a2280ae_4_k_cu_85e1bbec_163564cuda3std3__442_GLOBAL__N__7a2280ae_4_k_cu_85e1bbec_163566ignoreE,(_ZN40_INTERNAL_7a2280ae_4_k_cu_85e1bbec_163564cute7productE - _ZN40_INTERNAL_7a2280ae_4_k_cu_85e1bbec_163564cuda3std3__442_GLOBAL__N__7a2280ae_4_k_cu_85e1bbec_163566ignoreE)
_ZN40_INTERNAL_7a2280ae_4_k_cu_85e1bbec_163564cuda3std3__442_GLOBAL__N__7a2280ae_4_k_cu_85e1bbec_163566ignoreE:
	.zero		1
	.type		_ZN40_INTERNAL_7a2280ae_4_k_cu_85e1bbec_163564cute7productE,@object
	.size		_ZN40_INTERNAL_7a2280ae_4_k_cu_85e1bbec_163564cute7productE,(_ZN40_INTERNAL_7a2280ae_4_k_cu_85e1bbec_163564cuda3std3__45__cpo3endE - _ZN40_INTERNAL_7a2280ae_4_k_cu_85e1bbec_163564cute7productE)
_ZN40_INTERNAL_7a2280ae_4_k_cu_85e1bbec_163564cute7productE:
	.zero		1
	.type		_ZN40_INTERNAL_7a2280ae_4_k_cu_85e1bbec_163564cuda3std3__45__cpo3endE,@object
	.size		_ZN40_INTERNAL_7a2280ae_4_k_cu_85e1bbec_163564cuda3std3__45__cpo3endE,(_ZN40_INTERNAL_7a2280ae_4_k_cu_85e1bbec_163564cuda3std3__419piecewise_constructE - _ZN40_INTERNAL_7a2280ae_4_k_cu_85e1bbec_163564cuda3std3__45__cpo3endE)
_ZN40_INTERNAL_7a2280ae_4_k_cu_85e1bbec_163564cuda3std3__45__cpo3endE:
	.zero		1
	.type		_ZN40_INTERNAL_7a2280ae_4_k_cu_85e1bbec_163564cuda3std3__419piecewise_constructE,@object
	.size		_ZN40_INTERNAL_7a2280ae_4_k_cu_85e1bbec_163564cuda3std3__419piecewise_constructE,(_ZN40_INTERNAL_7a2280ae_4_k_cu_85e1bbec_163564cuda3std3__45__cpo4cendE - _ZN40_INTERNAL_7a2280ae_4_k_cu_85e1bbec_163564cuda3std3__419piecewise_constructE)
_ZN40_INTERNAL_7a2280ae_4_k_cu_85e1bbec_163564cuda3std3__419piecewise_constructE:
	.zero		1
	.type		_ZN40_INTERNAL_7a2280ae_4_k_cu_85e1bbec_163564cuda3std3__45__cpo4cendE,@object
	.size		_ZN40_INTERNAL_7a2280ae_4_k_cu_85e1bbec_163564cuda3std3__45__cpo4cendE,(_ZN40_INTERNAL_7a2280ae_4_k_cu_85e1bbec_163564cuda3std6ranges3__45__cpo4swapE - _ZN40_INTERNAL_7a2280ae_4_k_cu_85e1bbec_163564cuda3std3__45__cpo4cendE)
_ZN40_INTERNAL_7a2280ae_4_k_cu_85e1bbec_163564cuda3std3__45__cpo4cendE:
	.zero		1
	.type		_ZN40_INTERNAL_7a2280ae_4_k_cu_85e1bbec_163564cuda3std6ranges3__45__cpo4swapE,@object
	.size		_ZN40_INTERNAL_7a2280ae_4_k_cu_85e1bbec_163564cuda3std6ranges3__45__cpo4swapE,(.L_10 - _ZN40_INTERNAL_7a2280ae_4_k_cu_85e1bbec_163564cuda3std6ranges3__45__cpo4swapE)
_ZN40_INTERNAL_7a2280ae_4_k_cu_85e1bbec_163564cuda3std6ranges3__45__cpo4swapE:
	.zero		1
.L_10:


//--------------------- .nv.constant0._ZN7cutlass13device_kernelINS_4gemm6kernel13GemmUniversalIN4cute5tupleIJiiiiEEENS1_10collective13CollectiveMmaINS1_35MainloopSm100TmaUmmaWarpSpecializedILi3ELi2ELi4ENS5_IJNS4_1CILi1EEESB_SB_EEEEENS5_IJNSA_ILi128EEESE_SE_EEENS_6half_tENS5_IJlSB_lEEESG_SH_NS4_8TiledMMAINS4_8MMA_AtomIJNS4_20SM100_MMA_F16BF16_SSISG_SG_fLi128ELi128ELNS4_4UMMA5MajorE0ELSM_0ELNSL_7ScaleInE0ELSN_0EEEEEENS4_6LayoutISC_NS5_IJNSA_ILi0EEESR_SR_EEEEENS5_IJNS4_10UnderscoreESU_SU_EEEEENS4_13SM90_TMA_LOADENS4_14ComposedLayoutINS4_7SwizzleILi3ELi4ELi3EEENS4_18smem_ptr_flag_bitsILi16EEENSQ_INS5_IJNSA_ILi8EEENSA_ILi64EEEEEENS5_IJS14_SB_EEEEEEEvNS4_8identityESX_S18_vS19_EENS_8epilogue10collective18CollectiveEpilogueINS1B_23Sm100TmaWarpSpecializedILi4ELi2ELi32ELb1ELb0EEEJSF_NS5_IJNSQ_ISE_SB_EENSQ_INSA_ILi32EEESB_EEEEESG_SH_SG_SH_NS1B_6fusion15FusionCallbacksIS1F_NS1K_17LinearCombinationISG_fSG_fLNS_15FloatRoundStyleE2EEESF_S1J_JEEENS4_5SM1004TMEM4LOAD26SM100_TMEM_LOAD_32dp32b32xESX_NSY_INSZ_ILi2ELi4ELi3EEES12_NSQ_INS5_IJS13_S1H_EEENS5_IJS1H_SB_EEEEEEENS4_39AutoVectorizingCopyWithAssumedAlignmentILi128EEENS4_14SM90_TMA_STOREES1Y_S20_S20_EEEvvEEEEvNT_6ParamsE --------------------------
	.section	.nv.constant0._ZN7cutlass13device_kernelINS_4gemm6kernel13GemmUniversalIN4cute5tupleIJiiiiEEENS1_10collective13CollectiveMmaINS1_35MainloopSm100TmaUmmaWarpSpecializedILi3ELi2ELi4ENS5_IJNS4_1CILi1EEESB_SB_EEEEENS5_IJNSA_ILi128EEESE_SE_EEENS_6half_tENS5_IJlSB_lEEESG_SH_NS4_8TiledMMAINS4_8MMA_AtomIJNS4_20SM100_MMA_F16BF16_SSISG_SG_fLi128ELi128ELNS4_4UMMA5MajorE0ELSM_0ELNSL_7ScaleInE0ELSN_0EEEEEENS4_6LayoutISC_NS5_IJNSA_ILi0EEESR_SR_EEEEENS5_IJNS4_10UnderscoreESU_SU_EEEEENS4_13SM90_TMA_LOADENS4_14ComposedLayoutINS4_7SwizzleILi3ELi4ELi3EEENS4_18smem_ptr_flag_bitsILi16EEENSQ_INS5_IJNSA_ILi8EEENSA_ILi64EEEEEENS5_IJS14_SB_EEEEEEEvNS4_8identityESX_S18_vS19_EENS_8epilogue10collective18CollectiveEpilogueINS1B_23Sm100TmaWarpSpecializedILi4ELi2ELi32ELb1ELb0EEEJSF_NS5_IJNSQ_ISE_SB_EENSQ_INSA_ILi32EEESB_EEEEESG_SH_SG_SH_NS1B_6fusion15FusionCallbacksIS1F_NS1K_17LinearCombinationISG_fSG_fLNS_15FloatRoundStyleE2EEESF_S1J_JEEENS4_5SM1004TMEM4LOAD26SM100_TMEM_LOAD_32dp32b32xESX_NSY_INSZ_ILi2ELi4ELi3EEES12_NSQ_INS5_IJS13_S1H_EEENS5_IJS1H_SB_EEEEEEENS4_39AutoVectorizingCopyWithAssumedAlignmentILi128EEENS4_14SM90_TMA_STOREES1Y_S20_S20_EEEvvEEEEvNT_6ParamsE,"a",@progbits
	.sectionflags	@""
	.align	4
.nv.constant0._ZN7cutlass13device_kernelINS_4gemm6kernel13GemmUniversalIN4cute5tupleIJiiiiEEENS1_10collective13CollectiveMmaINS1_35MainloopSm100TmaUmmaWarpSpecializedILi3ELi2ELi4ENS5_IJNS4_1CILi1EEESB_SB_EEEEENS5_IJNSA_ILi128EEESE_SE_EEENS_6half_tENS5_IJlSB_lEEESG_SH_NS4_8TiledMMAINS4_8MMA_AtomIJNS4_20SM100_MMA_F16BF16_SSISG_SG_fLi128ELi128ELNS4_4UMMA5MajorE0ELSM_0ELNSL_7ScaleInE0ELSN_0EEEEEENS4_6LayoutISC_NS5_IJNSA_ILi0EEESR_SR_EEEEENS5_IJNS4_10UnderscoreESU_SU_EEEEENS4_13SM90_TMA_LOADENS4_14ComposedLayoutINS4_7SwizzleILi3ELi4ELi3EEENS4_18smem_ptr_flag_bitsILi16EEENSQ_INS5_IJNSA_ILi8EEENSA_ILi64EEEEEENS5_IJS14_SB_EEEEEEEvNS4_8identityESX_S18_vS19_EENS_8epilogue10collective18CollectiveEpilogueINS1B_23Sm100TmaWarpSpecializedILi4ELi2ELi32ELb1ELb0EEEJSF_NS5_IJNSQ_ISE_SB_EENSQ_INSA_ILi32EEESB_EEEEESG_SH_SG_SH_NS1B_6fusion15FusionCallbacksIS1F_NS1K_17LinearCombinationISG_fSG_fLNS_15FloatRoundStyleE2EEESF_S1J_JEEENS4_5SM1004TMEM4LOAD26SM100_TMEM_LOAD_32dp32b32xESX_NSY_INSZ_ILi2ELi4ELi3EEES12_NSQ_INS5_IJS13_S1H_EEENS5_IJS1H_SB_EEEEEEENS4_39AutoVectorizingCopyWithAssumedAlignmentILi128EEENS4_14SM90_TMA_STOREES1Y_S20_S20_EEEvvEEEEvNT_6ParamsE:
	.zero		2944


//--------------------- SYMBOLS --------------------------

	.type		.nv.reservedSmem.offset0,@object
	.size		.nv.reservedSmem.offset0,0x4
	.type		.nv.reservedSmem.cap,@object
	.size		.nv.reservedSmem.cap,0x4
	.type		__assertfail,@function
